// auto-generated by cutlass_sweep.gemm — config: {"arch": "sm_90", "cluster_m": 2, "cluster_n": 2, "dtype": "bf16", "stages": 4, "tile_k": 64, "tile_m": 64, "tile_n": 64}
#include "cutlass/cutlass.h"
#include "cutlass/gemm/collective/collective_builder.hpp"
#include "cutlass/gemm/device/gemm_universal_adapter.h"
#include "cutlass/gemm/kernel/gemm_universal.hpp"
#include "cutlass/epilogue/collective/collective_builder.hpp"

using ElemA = cutlass::bfloat16_t;
using ElemB = cutlass::bfloat16_t;
using ElemCD = cutlass::bfloat16_t;
using Acc  = float;
using TileShape    = cute::Shape<cute::_64, cute::_64, cute::_64>;
using ClusterShape = cute::Shape<cute::_2, cute::_2, cute::_1>;

using CollectiveEpilogue = typename cutlass::epilogue::collective::CollectiveBuilder<
    cutlass::arch::Sm90, cutlass::arch::OpClassTensorOp,
    TileShape, ClusterShape,
    cutlass::epilogue::collective::EpilogueTileAuto,
    Acc, Acc,
    ElemCD, cutlass::layout::RowMajor, 128 / cutlass::sizeof_bits<ElemCD>::value,
    ElemCD, cutlass::layout::RowMajor, 128 / cutlass::sizeof_bits<ElemCD>::value,
    cutlass::epilogue::collective::EpilogueScheduleAuto
  >::CollectiveOp;

using CollectiveMainloop = typename cutlass::gemm::collective::CollectiveBuilder<
    cutlass::arch::Sm90, cutlass::arch::OpClassTensorOp,
    ElemA, cutlass::layout::RowMajor, 128 / cutlass::sizeof_bits<ElemA>::value,
    ElemB, cutlass::layout::ColumnMajor, 128 / cutlass::sizeof_bits<ElemB>::value,
    Acc,
    TileShape, ClusterShape,
    cutlass::gemm::collective::StageCount<4>,
    cutlass::gemm::collective::KernelScheduleAuto
  >::CollectiveOp;

using GemmKernel = cutlass::gemm::kernel::GemmUniversal<
    cute::Shape<int,int,int,int>,
    CollectiveMainloop,
    CollectiveEpilogue
>;
using Gemm = cutlass::gemm::device::GemmUniversalAdapter<GemmKernel>;

// Force the device kernel symbol into the cubin without needing a host main.
auto* _anchor = &cutlass::device_kernel<GemmKernel>;


// ===== COMPILED SASS (sm_90a) =====

	.target	sm_90a

	.elftype	@"ET_EXEC"


//--------------------- .note.nv.tkinfo           --------------------------
	.section	.note.nv.tkinfo,"",@"SHT_NOTE"
	.sectionflags	@"SHF_NOTE_NV_TKINFO"
	.tkinfo
        /*0018*/ 	.word	0x00000002
        /*0030*/ 	.string	""
        /*0030*/ 	.string	"ptxas"
        /*0030*/ 	.string	"Cuda compilation tools, release 13.0, V13.0.88"
        /*0030*/ 	.string	"Build cuda_13.0.r13.0/compiler.36424714_0"
        /*0030*/ 	.string	"-arch sm_90a -m 64 "



//--------------------- .note.nv.cuinfo           --------------------------
	.section	.note.nv.cuinfo,"",@"SHT_NOTE"
	.sectionflags	@"SHF_NOTE_NV_CUINFO"
        /*0018*/ 	.short	0x0002
        /*001a*/ 	.short	0x005a
        /*001c*/ 	.short	0x0082
	.zero		2


//--------------------- .nv.info                  --------------------------
	.section	.nv.info,"",@"SHT_CUDA_INFO"
	.align	4


	//----- nvinfo : EIATTR_REGCOUNT
	.align		4
        /*0000*/ 	.byte	0x04, 0x2f
        /*0002*/ 	.short	(.L_15 - .L_14)
	.align		4
.L_14:
        /*0004*/ 	.word	index@(_ZN7cutlass13device_kernelINS_4gemm6kernel13GemmUniversalIN4cute5tupleIJiiiiEEENS1_10collective13CollectiveMmaINS1_34MainloopSm90TmaGmmaWarpSpecializedILi4ENS5_IJNS4_1CILi2EEESB_NSA_ILi1EEEEEENS1_32KernelTmaWarpSpecializedPingpongEEENS5_IJNSA_ILi64EEESG_SG_EEENS_10bfloat16_tENS5_IJlSC_lEEESI_SJ_NS4_8TiledMMAINS4_8MMA_AtomIJNS4_4SM904GMMA27MMA_64x64x16_F32BF16BF16_SSILNSN_5MajorE0ELSP_0ELNSN_7ScaleInE1ELSQ_1EEEEEENS4_6LayoutINS5_IJSC_SC_SC_EEENS5_IJNSA_ILi0EEESV_SV_EEEEENS5_IJNS4_10UnderscoreESY_SY_EEEEENS4_23SM90_TMA_LOAD_MULTICASTENS4_14ComposedLayoutINS4_7SwizzleILi3ELi4ELi3EEENS4_18smem_ptr_flag_bitsILi16EEENST_INS5_IJNSA_ILi8EEESG_EEENS5_IJSG_SC_EEEEEEEvNS4_8identityES11_S1B_vS1C_EENS_8epilogue10collective6detail29Sm90TmaWarpSpecializedAdapterINS1F_15DefaultEpilogueISI_SJ_SJ_NS1E_6thread17LinearCombinationISI_Li1EffLNS1J_9ScaleType4KindE0ELNS_15FloatRoundStyleE2ESI_EENS1_15EpilogueDefaultEEEEEvvEEEEvNT_6ParamsE)
        /*0008*/ 	.word	0x000000a8


	//----- nvinfo : EIATTR_FRAME_SIZE
	.align		4
.L_15:
        /*000c*/ 	.byte	0x04, 0x11
        /*000e*/ 	.short	(.L_17 - .L_16)
	.align		4
.L_16:
        /*0010*/ 	.word	index@(_ZN7cutlass13device_kernelINS_4gemm6kernel13GemmUniversalIN4cute5tupleIJiiiiEEENS1_10collective13CollectiveMmaINS1_34MainloopSm90TmaGmmaWarpSpecializedILi4ENS5_IJNS4_1CILi2EEESB_NSA_ILi1EEEEEENS1_32KernelTmaWarpSpecializedPingpongEEENS5_IJNSA_ILi64EEESG_SG_EEENS_10bfloat16_tENS5_IJlSC_lEEESI_SJ_NS4_8TiledMMAINS4_8MMA_AtomIJNS4_4SM904GMMA27MMA_64x64x16_F32BF16BF16_SSILNSN_5MajorE0ELSP_0ELNSN_7ScaleInE1ELSQ_1EEEEEENS4_6LayoutINS5_IJSC_SC_SC_EEENS5_IJNSA_ILi0EEESV_SV_EEEEENS5_IJNS4_10UnderscoreESY_SY_EEEEENS4_23SM90_TMA_LOAD_MULTICASTENS4_14ComposedLayoutINS4_7SwizzleILi3ELi4ELi3EEENS4_18smem_ptr_flag_bitsILi16EEENST_INS5_IJNSA_ILi8EEESG_EEENS5_IJSG_SC_EEEEEEEvNS4_8identityES11_S1B_vS1C_EENS_8epilogue10collective6detail29Sm90TmaWarpSpecializedAdapterINS1F_15DefaultEpilogueISI_SJ_SJ_NS1E_6thread17LinearCombinationISI_Li1EffLNS1J_9ScaleType4KindE0ELNS_15FloatRoundStyleE2ESI_EENS1_15EpilogueDefaultEEEEEvvEEEEvNT_6ParamsE)
        /*0014*/ 	.word	0x00000000


	//----- nvinfo : EIATTR_MIN_STACK_SIZE
	.align		4
.L_17:
        /*0018*/ 	.byte	0x04, 0x12
        /*001a*/ 	.short	(.L_19 - .L_18)
	.align		4
.L_18:
        /*001c*/ 	.word	index@(_ZN7cutlass13device_kernelINS_4gemm6kernel13GemmUniversalIN4cute5tupleIJiiiiEEENS1_10collective13CollectiveMmaINS1_34MainloopSm90TmaGmmaWarpSpecializedILi4ENS5_IJNS4_1CILi2EEESB_NSA_ILi1EEEEEENS1_32KernelTmaWarpSpecializedPingpongEEENS5_IJNSA_ILi64EEESG_SG_EEENS_10bfloat16_tENS5_IJlSC_lEEESI_SJ_NS4_8TiledMMAINS4_8MMA_AtomIJNS4_4SM904GMMA27MMA_64x64x16_F32BF16BF16_SSILNSN_5MajorE0ELSP_0ELNSN_7ScaleInE1ELSQ_1EEEEEENS4_6LayoutINS5_IJSC_SC_SC_EEENS5_IJNSA_ILi0EEESV_SV_EEEEENS5_IJNS4_10UnderscoreESY_SY_EEEEENS4_23SM90_TMA_LOAD_MULTICASTENS4_14ComposedLayoutINS4_7SwizzleILi3ELi4ELi3EEENS4_18smem_ptr_flag_bitsILi16EEENST_INS5_IJNSA_ILi8EEESG_EEENS5_IJSG_SC_EEEEEEEvNS4_8identityES11_S1B_vS1C_EENS_8epilogue10collective6detail29Sm90TmaWarpSpecializedAdapterINS1F_15DefaultEpilogueISI_SJ_SJ_NS1E_6thread17LinearCombinationISI_Li1EffLNS1J_9ScaleType4KindE0ELNS_15FloatRoundStyleE2ESI_EENS1_15EpilogueDefaultEEEEEvvEEEEvNT_6ParamsE)
        /*0020*/ 	.word	0x00000000
.L_19:


//--------------------- .nv.compat                --------------------------
	.section	.nv.compat,"",@"SHT_CUDA_COMPAT_INFO"
	.align	4
        /*0000*/ 	.byte	0x02, 0x09, 0x01, 0x00, 0x02, 0x02, 0x04, 0x00, 0x02, 0x05, 0x05, 0x00, 0x03, 0x07, 0x01, 0x01
        /*0010*/ 	.byte	0x02, 0x03, 0x01, 0x00, 0x02, 0x06, 0x01, 0x00, 0x04, 0x0b, 0x08, 0x00, 0x00, 0x00, 0x00, 0x00
        /*0020*/ 	.byte	0x00, 0x00, 0x00, 0x00


//--------------------- .nv.info._ZN7cutlass13device_kernelINS_4gemm6kernel13GemmUniversalIN4cute5tupleIJiiiiEEENS1_10collective13CollectiveMmaINS1_34MainloopSm90TmaGmmaWarpSpecializedILi4ENS5_IJNS4_1CILi2EEESB_NSA_ILi1EEEEEENS1_32KernelTmaWarpSpecializedPingpongEEENS5_IJNSA_ILi64EEESG_SG_EEENS_10bfloat16_tENS5_IJlSC_lEEESI_SJ_NS4_8TiledMMAINS4_8MMA_AtomIJNS4_4SM904GMMA27MMA_64x64x16_F32BF16BF16_SSILNSN_5MajorE0ELSP_0ELNSN_7ScaleInE1ELSQ_1EEEEEENS4_6LayoutINS5_IJSC_SC_SC_EEENS5_IJNSA_ILi0EEESV_SV_EEEEENS5_IJNS4_10UnderscoreESY_SY_EEEEENS4_23SM90_TMA_LOAD_MULTICASTENS4_14ComposedLayoutINS4_7SwizzleILi3ELi4ELi3EEENS4_18smem_ptr_flag_bitsILi16EEENST_INS5_IJNSA_ILi8EEESG_EEENS5_IJSG_SC_EEEEEEEvNS4_8identityES11_S1B_vS1C_EENS_8epilogue10collective6detail29Sm90TmaWarpSpecializedAdapterINS1F_15DefaultEpilogueISI_SJ_SJ_NS1E_6thread17LinearCombinationISI_Li1EffLNS1J_9ScaleType4KindE0ELNS_15FloatRoundStyleE2ESI_EENS1_15EpilogueDefaultEEEEEvvEEEEvNT_6ParamsE --------------------------
	.section	.nv.info._ZN7cutlass13device_kernelINS_4gemm6kernel13GemmUniversalIN4cute5tupleIJiiiiEEENS1_10collective13CollectiveMmaINS1_34MainloopSm90TmaGmmaWarpSpecializedILi4ENS5_IJNS4_1CILi2EEESB_NSA_ILi1EEEEEENS1_32KernelTmaWarpSpecializedPingpongEEENS5_IJNSA_ILi64EEESG_SG_EEENS_10bfloat16_tENS5_IJlSC_lEEESI_SJ_NS4_8TiledMMAINS4_8MMA_AtomIJNS4_4SM904GMMA27MMA_64x64x16_F32BF16BF16_SSILNSN_5MajorE0ELSP_0ELNSN_7ScaleInE1ELSQ_1EEEEEENS4_6LayoutINS5_IJSC_SC_SC_EEENS5_IJNSA_ILi0EEESV_SV_EEEEENS5_IJNS4_10UnderscoreESY_SY_EEEEENS4_23SM90_TMA_LOAD_MULTICASTENS4_14ComposedLayoutINS4_7SwizzleILi3ELi4ELi3EEENS4_18smem_ptr_flag_bitsILi16EEENST_INS5_IJNSA_ILi8EEESG_EEENS5_IJSG_SC_EEEEEEEvNS4_8identityES11_S1B_vS1C_EENS_8epilogue10collective6detail29Sm90TmaWarpSpecializedAdapterINS1F_15DefaultEpilogueISI_SJ_SJ_NS1E_6thread17LinearCombinationISI_Li1EffLNS1J_9ScaleType4KindE0ELNS_15FloatRoundStyleE2ESI_EENS1_15EpilogueDefaultEEEEEvvEEEEvNT_6ParamsE,"",@"SHT_CUDA_INFO"
	.sectionflags	@""
	.align	4


	//----- nvinfo : EIATTR_CUDA_API_VERSION
	.align		4
        /*0000*/ 	.byte	0x04, 0x37
        /*0002*/ 	.short	(.L_21 - .L_20)
.L_20:
        /*0004*/ 	.word	0x00000082


	//----- nvinfo : EIATTR_KPARAM_INFO
	.align		4
.L_21:
        /*0008*/ 	.byte	0x04, 0x17
        /*000a*/ 	.short	(.L_23 - .L_22)
.L_22:
        /*000c*/ 	.word	0x00000000
        /*0010*/ 	.short	0x0000
        /*0012*/ 	.short	0x0070
        /*0014*/ 	.byte	0x00, 0xf0, 0x01, 0x10


	//----- nvinfo : EIATTR_SPARSE_MMA_MASK
	.align		4
.L_23:
        /*0018*/ 	.byte	0x03, 0x50
        /*001a*/ 	.short	0x0000


	//----- nvinfo : EIATTR_MAXREG_COUNT
	.align		4
        /*001c*/ 	.byte	0x03, 0x1b
        /*001e*/ 	.short	0x00a8


	//----- nvinfo : EIATTR_NUM_BARRIERS
	.align		4
        /*0020*/ 	.byte	0x02, 0x4c
        /*0022*/ 	.byte	0x01
	.zero		1


	//----- nvinfo : EIATTR_EXTERNS
	.align		4
        /*0024*/ 	.byte	0x04, 0x0f
        /*0026*/ 	.short	(.L_25 - .L_24)


	//   ....[0]....
	.align		4
.L_24:
        /*0028*/ 	.word	index@(__assertfail)


	//----- nvinfo : EIATTR_MERCURY_ISA_VERSION
	.align		4
.L_25:
        /*002c*/ 	.byte	0x03, 0x5f
        /*002e*/ 	.short	0x0101


	//----- nvinfo : EIATTR_INT_WARP_WIDE_INSTR_OFFSETS
	.align		4
        /*0030*/ 	.byte	0x04, 0x31
        /*0032*/ 	.short	(.L_27 - .L_26)


	//   ....[0]....
.L_26:
        /*0034*/ 	.word	0x000005c0


	//   ....[1]....
        /*0038*/ 	.word	0x00000600


	//   ....[2]....
        /*003c*/ 	.word	0x00000690


	//   ....[3]....
        /*0040*/ 	.word	0x000006a0


	//   ....[4]....
        /*0044*/ 	.word	0x000006c0


	//   ....[5]....
        /*0048*/ 	.word	0x000006e0


	//   ....[6]....
        /*004c*/ 	.word	0x000007f0


	//   ....[7]....
        /*0050*/ 	.word	0x00000800


	//   ....[8]....
        /*0054*/ 	.word	0x00002150


	//----- nvinfo : EIATTR_COOP_GROUP_MASK_REGIDS
	.align		4
.L_27:
        /*0058*/ 	.byte	0x04, 0x29
        /*005a*/ 	.short	(.L_29 - .L_28)


	//   ....[0]....
.L_28:
        /*005c*/ 	.word	0xffffffff


	//   ....[1]....
        /*0060*/ 	.word	0xffffffff


	//   ....[2]....
        /*0064*/ 	.word	0xffffffff


	//   ....[3]....
        /*0068*/ 	.word	0xffffffff


	//   ....[4]....
        /*006c*/ 	.word	0xffffffff


	//   ....[5]....
        /*0070*/ 	.word	0xffffffff


	//   ....[6]....
        /*0074*/ 	.word	0xffffffff


	//----- nvinfo : EIATTR_COOP_GROUP_INSTR_OFFSETS
	.align		4
.L_29:
        /*0078*/ 	.byte	0x04, 0x28
        /*007a*/ 	.short	(.L_31 - .L_30)


	//   ....[0]....
.L_30:
        /*007c*/ 	.word	0x00000060


	//   ....[1]....
        /*0080*/ 	.word	0x00000080


	//   ....[2]....
        /*0084*/ 	.word	0x00000180


	//   ....[3]....
        /*0088*/ 	.word	0x000003a0


	//   ....[4]....
        /*008c*/ 	.word	0x000003e0


	//   ....[5]....
        /*0090*/ 	.word	0x000007a0


	//   ....[6]....
        /*0094*/ 	.word	0x00000980


	//----- nvinfo : EIATTR_REG_RECONFIG
	.align		4
.L_31:
        /*0098*/ 	.byte	0x01, 0x54
	.zero		2


	//----- nvinfo : EIATTR_SYSCALL_OFFSETS
	.align		4
        /*009c*/ 	.byte	0x04, 0x46
        /*009e*/ 	.short	(.L_33 - .L_32)


	//   ....[0]....
.L_32:
        /*00a0*/ 	.word	0x00001960


	//----- nvinfo : EIATTR_MBARRIER_INSTR_OFFSETS
	.align		4
.L_33:
        /*00a4*/ 	.byte	0x04, 0x39
        /*00a6*/ 	.short	(.L_35 - .L_34)


	//   ....[0]....
.L_34:
        /*00a8*/ 	.word	0x00000300
        /*00ac*/ 	.word	0x000000ff
        /*00b0*/ 	.word	0x00000000
        /*00b4*/ 	.short	0x0100
        /*00b6*/ 	.byte	0x07
	.zero		1


	//   ....[1]....
        /*00b8*/ 	.word	0x00000310
        /*00bc*/ 	.word	0x000000ff
        /*00c0*/ 	.word	0x00000020
        /*00c4*/ 	.short	0x0100
        /*00c6*/ 	.byte	0x07
	.zero		1


	//   ....[2]....
        /*00c8*/ 	.word	0x00000320
        /*00cc*/ 	.word	0x000000ff
        /*00d0*/ 	.word	0x00000008
        /*00d4*/ 	.short	0x0100
        /*00d6*/ 	.byte	0x07
	.zero		1


	//   ....[3]....
        /*00d8*/ 	.word	0x00000330
        /*00dc*/ 	.word	0x000000ff
        /*00e0*/ 	.word	0x00000028
        /*00e4*/ 	.short	0x0100
        /*00e6*/ 	.byte	0x07
	.zero		1


	//   ....[4]....
        /*00e8*/ 	.word	0x00000340
        /*00ec*/ 	.word	0x000000ff
        /*00f0*/ 	.word	0x00000010
        /*00f4*/ 	.short	0x0100
        /*00f6*/ 	.byte	0x07
	.zero		1


	//   ....[5]....
        /*00f8*/ 	.word	0x00000350
        /*00fc*/ 	.word	0x000000ff
        /*0100*/ 	.word	0x00000030
        /*0104*/ 	.short	0x0100
        /*0106*/ 	.byte	0x07
	.zero		1


	//   ....[6]....
        /*0108*/ 	.word	0x00000360
        /*010c*/ 	.word	0x000000ff
        /*0110*/ 	.word	0x00000018
        /*0114*/ 	.short	0x0100
        /*0116*/ 	.byte	0x07
	.zero		1


	//   ....[7]....
        /*0118*/ 	.word	0x00000370
        /*011c*/ 	.word	0x000000ff
        /*0120*/ 	.word	0x00000038
        /*0124*/ 	.short	0x0100
        /*0126*/ 	.byte	0x07
	.zero		1


	//   ....[8]....
        /*0128*/ 	.word	0x00000840
        /*012c*/ 	.word	0x000000ff
        /*0130*/ 	.word	0x00000070
        /*0134*/ 	.short	0x0100
        /*0136*/ 	.byte	0x0c
	.zero		1


	//   ....[9]....
        /*0138*/ 	.word	0x00000890
        /*013c*/ 	.word	0x000000ff
        /*0140*/ 	.word	0x00000078
        /*0144*/ 	.short	0x0100
        /*0146*/ 	.byte	0x0c
	.zero		1


	//   ....[10]....
        /*0148*/ 	.word	0x000008c0
        /*014c*/ 	.word	0x000000ff
        /*0150*/ 	.word	0x00000050
        /*0154*/ 	.short	0x0100
        /*0156*/ 	.byte	0x0d
	.zero		1


	//   ....[11]....
        /*0158*/ 	.word	0x00000910
        /*015c*/ 	.word	0x000000ff
        /*0160*/ 	.word	0x00000058
        /*0164*/ 	.short	0x0100
        /*0166*/ 	.byte	0x0d
	.zero		1


	//   ....[12]....
        /*0168*/ 	.word	0x00000920
        /*016c*/ 	.word	0x000000ff
        /*0170*/ 	.word	0x00000060
        /*0174*/ 	.short	0x0100
        /*0176*/ 	.byte	0x0d
	.zero		1


	//   ....[13]....
        /*0178*/ 	.word	0x00000930
        /*017c*/ 	.word	0x000000ff
        /*0180*/ 	.word	0x00000068
        /*0184*/ 	.short	0x0100
        /*0186*/ 	.byte	0x0d
	.zero		1


	//   ....[14]....
        /*0188*/ 	.word	0x00001840
        /*018c*/ 	.word	0x0000003d
        /*0190*/ 	.word	0x00000000
        /*0194*/ 	.short	0x010a
        /*0196*/ 	.byte	0x31
	.zero		1


	//   ....[15]....
        /*0198*/ 	.word	0x000019f0
        /*019c*/ 	.word	0x00000003
        /*01a0*/ 	.word	0x00000000
        /*01a4*/ 	.short	0x010a
        /*01a6*/ 	.byte	0x3f
	.zero		1


	//   ....[16]....
        /*01a8*/ 	.word	0x00001a30
        /*01ac*/ 	.word	0x00000003
        /*01b0*/ 	.word	0x00000000
        /*01b4*/ 	.short	0x010a
        /*01b6*/ 	.byte	0x3f
	.zero		1


	//   ....[17]....
        /*01b8*/ 	.word	0x00001d30
        /*01bc*/ 	.word	0x000000ff
        /*01c0*/ 	.word	0x00000000
        /*01c4*/ 	.short	0x010a
        /*01c6*/ 	.byte	0x04
	.zero		1


	//   ....[18]....
        /*01c8*/ 	.word	0x00001d70
        /*01cc*/ 	.word	0x000000ff
        /*01d0*/ 	.word	0x00000000
        /*01d4*/ 	.short	0x010a
        /*01d6*/ 	.byte	0x04
	.zero		1


	//   ....[19]....
        /*01d8*/ 	.word	0x00001fe0
        /*01dc*/ 	.word	0x00000005
        /*01e0*/ 	.word	0x00000000
        /*01e4*/ 	.short	0x0101
        /*01e6*/ 	.byte	0x3f
	.zero		1


	//   ....[20]....
        /*01e8*/ 	.word	0x000020e0
        /*01ec*/ 	.word	0x0000003e
        /*01f0*/ 	.word	0x00000000
        /*01f4*/ 	.short	0x0101
        /*01f6*/ 	.byte	0x2c
	.zero		1


	//   ....[21]....
        /*01f8*/ 	.word	0x000021d0
        /*01fc*/ 	.word	0x00000003
        /*0200*/ 	.word	0x00000000
        /*0204*/ 	.short	0x0101
        /*0206*/ 	.byte	0x3f
	.zero		1


	//   ....[22]....
        /*0208*/ 	.word	0x00002290
        /*020c*/ 	.word	0x0000003d
        /*0210*/ 	.word	0x00000010
        /*0214*/ 	.short	0x010a
        /*0216*/ 	.byte	0x31
	.zero		1


	//   ....[23]....
        /*0218*/ 	.word	0x00004740
        /*021c*/ 	.word	0x00000040
        /*0220*/ 	.word	0x00000000
        /*0224*/ 	.short	0x0101
        /*0226*/ 	.byte	0x2c
	.zero		1


	//   ....[24]....
        /*0228*/ 	.word	0x00005230
        /*022c*/ 	.word	0x00000007
        /*0230*/ 	.word	0x00000020
        /*0234*/ 	.short	0x010a
        /*0236*/ 	.byte	0x3f
	.zero		1


	//   ....[25]....
        /*0238*/ 	.word	0x00005610
        /*023c*/ 	.word	0x00000002
        /*0240*/ 	.word	0x00000078
        /*0244*/ 	.short	0x0101
        /*0246*/ 	.byte	0x3f
	.zero		1


	//   ....[26]....
        /*0248*/ 	.word	0x00005d90
        /*024c*/ 	.word	0x00000005
        /*0250*/ 	.word	0x00000000
        /*0254*/ 	.short	0x010a
        /*0256*/ 	.byte	0x3f
	.zero		1


	//   ....[27]....
        /*0258*/ 	.word	0x00005e10
        /*025c*/ 	.word	0x00000007
        /*0260*/ 	.word	0x00000000
        /*0264*/ 	.short	0x010a
        /*0266*/ 	.byte	0x3f
	.zero		1


	//   ....[28]....
        /*0268*/ 	.word	0x00005ea0
        /*026c*/ 	.word	0x00000006
        /*0270*/ 	.word	0x00000000
        /*0274*/ 	.short	0x010a
        /*0276*/ 	.byte	0x3f
	.zero		1


	//   ....[29]....
        /*0278*/ 	.word	0x00005f30
        /*027c*/ 	.word	0x00000003
        /*0280*/ 	.word	0x00000000
        /*0284*/ 	.short	0x010a
        /*0286*/ 	.byte	0x3f
	.zero		1


	//   ....[30]....
        /*0288*/ 	.word	0x00005f90
        /*028c*/ 	.word	0x0000003f
        /*0290*/ 	.word	0x00000000
        /*0294*/ 	.short	0x010a
        /*0296*/ 	.byte	0x3f
	.zero		1


	//   ....[31]....
        /*0298*/ 	.word	0x00005fe0
        /*029c*/ 	.word	0x00000003
        /*02a0*/ 	.word	0x00000000
        /*02a4*/ 	.short	0x010a
        /*02a6*/ 	.byte	0x3f
	.zero		1


	//   ....[32]....
        /*02a8*/ 	.word	0x00006040
        /*02ac*/ 	.word	0x00000005
        /*02b0*/ 	.word	0x00000000
        /*02b4*/ 	.short	0x010a
        /*02b6*/ 	.byte	0x3f
	.zero		1


	//   ....[33]....
        /*02b8*/ 	.word	0x00006090
        /*02bc*/ 	.word	0x0000003f
        /*02c0*/ 	.word	0x00000010
        /*02c4*/ 	.short	0x010a
        /*02c6*/ 	.byte	0x3f
	.zero		1


	//   ....[34]....
        /*02c8*/ 	.word	0x00006160
        /*02cc*/ 	.word	0x00000007
        /*02d0*/ 	.word	0x00000020
        /*02d4*/ 	.short	0x010a
        /*02d6*/ 	.byte	0x3f
	.zero		1


	//   ....[35]....
        /*02d8*/ 	.word	0x00006230
        /*02dc*/ 	.word	0x00000005
        /*02e0*/ 	.word	0x00000000
        /*02e4*/ 	.short	0x010a
        /*02e6*/ 	.byte	0x3f
	.zero		1


	//   ....[36]....
        /*02e8*/ 	.word	0x00006280
        /*02ec*/ 	.word	0x00000007
        /*02f0*/ 	.word	0x00000000
        /*02f4*/ 	.short	0x010a
        /*02f6*/ 	.byte	0x3f
	.zero		1


	//   ....[37]....
        /*02f8*/ 	.word	0x000062d0
        /*02fc*/ 	.word	0x00000006
        /*0300*/ 	.word	0x00000000
        /*0304*/ 	.short	0x010a
        /*0306*/ 	.byte	0x3f
	.zero		1


	//----- nvinfo : EIATTR_NUM_MBARRIERS
	.align		4
.L_35:
        /*0308*/ 	.byte	0x03, 0x38
        /*030a*/ 	.short	0x000e


	//----- nvinfo : EIATTR_EXIT_INSTR_OFFSETS
	.align		4
        /*030c*/ 	.byte	0x04, 0x1c
        /*030e*/ 	.short	(.L_37 - .L_36)


	//   ....[0]....
.L_36:
        /*0310*/ 	.word	0x00001490


	//   ....[1]....
        /*0314*/ 	.word	0x000014f0


	//   ....[2]....
        /*0318*/ 	.word	0x00004e50


	//   ....[3]....
        /*031c*/ 	.word	0x00004e80


	//   ....[4]....
        /*0320*/ 	.word	0x00005f80


	//----- nvinfo : EIATTR_MAX_THREADS
	.align		4
.L_37:
        /*0324*/ 	.byte	0x04, 0x05
        /*0326*/ 	.short	(.L_39 - .L_38)
.L_38:
        /*0328*/ 	.word	0x00000180
        /*032c*/ 	.word	0x00000001
        /*0330*/ 	.word	0x00000001


	//----- nvinfo : EIATTR_CRS_STACK_SIZE
	.align		4
.L_39:
        /*0334*/ 	.byte	0x04, 0x1e
        /*0336*/ 	.short	(.L_41 - .L_40)
.L_40:
        /*0338*/ 	.word	0x00000000


	//----- nvinfo : EIATTR_CBANK_PARAM_SIZE
	.align		4
.L_41:
        /*033c*/ 	.byte	0x03, 0x19
        /*033e*/ 	.short	0x0470


	//----- nvinfo : EIATTR_PARAM_CBANK
	.align		4
        /*0340*/ 	.byte	0x04, 0x0a
        /*0342*/ 	.short	(.L_43 - .L_42)
	.align		4
.L_42:
        /*0344*/ 	.word	index@(.nv.constant0._ZN7cutlass13device_kernelINS_4gemm6kernel13GemmUniversalIN4cute5tupleIJiiiiEEENS1_10collective13CollectiveMmaINS1_34MainloopSm90TmaGmmaWarpSpecializedILi4ENS5_IJNS4_1CILi2EEESB_NSA_ILi1EEEEEENS1_32KernelTmaWarpSpecializedPingpongEEENS5_IJNSA_ILi64EEESG_SG_EEENS_10bfloat16_tENS5_IJlSC_lEEESI_SJ_NS4_8TiledMMAINS4_8MMA_AtomIJNS4_4SM904GMMA27MMA_64x64x16_F32BF16BF16_SSILNSN_5MajorE0ELSP_0ELNSN_7ScaleInE1ELSQ_1EEEEEENS4_6LayoutINS5_IJSC_SC_SC_EEENS5_IJNSA_ILi0EEESV_SV_EEEEENS5_IJNS4_10UnderscoreESY_SY_EEEEENS4_23SM90_TMA_LOAD_MULTICASTENS4_14ComposedLayoutINS4_7SwizzleILi3ELi4ELi3EEENS4_18smem_ptr_flag_bitsILi16EEENST_INS5_IJNSA_ILi8EEESG_EEENS5_IJSG_SC_EEEEEEEvNS4_8identityES11_S1B_vS1C_EENS_8epilogue10collective6detail29Sm90TmaWarpSpecializedAdapterINS1F_15DefaultEpilogueISI_SJ_SJ_NS1E_6thread17LinearCombinationISI_Li1EffLNS1J_9ScaleType4KindE0ELNS_15FloatRoundStyleE2ESI_EENS1_15EpilogueDefaultEEEEEvvEEEEvNT_6ParamsE)
        /*0348*/ 	.short	0x0210
        /*034a*/ 	.short	0x0470


	//----- nvinfo : EIATTR_SW_WAR
	.align		4
.L_43:
        /*034c*/ 	.byte	0x04, 0x36
        /*034e*/ 	.short	(.L_45 - .L_44)
.L_44:
        /*0350*/ 	.word	0x00000008
.L_45:


//--------------------- .nv.callgraph             --------------------------
	.section	.nv.callgraph,"",@"SHT_CUDA_CALLGRAPH"
	.align	4
	.sectionentsize	8
	.align		4
        /*0000*/ 	.word	0x00000000
	.align		4
        /*0004*/ 	.word	0xffffffff
	.align		4
        /*0008*/ 	.word	index@(_ZN7cutlass13device_kernelINS_4gemm6kernel13GemmUniversalIN4cute5tupleIJiiiiEEENS1_10collective13CollectiveMmaINS1_34MainloopSm90TmaGmmaWarpSpecializedILi4ENS5_IJNS4_1CILi2EEESB_NSA_ILi1EEEEEENS1_32KernelTmaWarpSpecializedPingpongEEENS5_IJNSA_ILi64EEESG_SG_EEENS_10bfloat16_tENS5_IJlSC_lEEESI_SJ_NS4_8TiledMMAINS4_8MMA_AtomIJNS4_4SM904GMMA27MMA_64x64x16_F32BF16BF16_SSILNSN_5MajorE0ELSP_0ELNSN_7ScaleInE1ELSQ_1EEEEEENS4_6LayoutINS5_IJSC_SC_SC_EEENS5_IJNSA_ILi0EEESV_SV_EEEEENS5_IJNS4_10UnderscoreESY_SY_EEEEENS4_23SM90_TMA_LOAD_MULTICASTENS4_14ComposedLayoutINS4_7SwizzleILi3ELi4ELi3EEENS4_18smem_ptr_flag_bitsILi16EEENST_INS5_IJNSA_ILi8EEESG_EEENS5_IJSG_SC_EEEEEEEvNS4_8identityES11_S1B_vS1C_EENS_8epilogue10collective6detail29Sm90TmaWarpSpecializedAdapterINS1F_15DefaultEpilogueISI_SJ_SJ_NS1E_6thread17LinearCombinationISI_Li1EffLNS1J_9ScaleType4KindE0ELNS_15FloatRoundStyleE2ESI_EENS1_15EpilogueDefaultEEEEEvvEEEEvNT_6ParamsE)
	.align		4
        /*000c*/ 	.word	index@(__assertfail)
	.align		4
        /*0010*/ 	.word	0x00000000
	.align		4
        /*0014*/ 	.word	0xfffffffe
	.align		4
        /*0018*/ 	.word	0x00000000
	.align		4
        /*001c*/ 	.word	0xfffffffd
	.align		4
        /*0020*/ 	.word	0x00000000
	.align		4
        /*0024*/ 	.word	0xfffffffc


//--------------------- .nv.constant4             --------------------------
	.section	.nv.constant4,"a",@progbits
	.align	8
	.align		8
.nv.constant4:
        /*0000*/ 	.dword	__assertfail
	.align		8
        /*0008*/ 	.dword	__unnamed_1
	.align		8
        /*0010*/ 	.dword	_ZN39_INTERNAL_5ceb333b_4_k_cu_dfdd961b_37724cuda3std3__45__cpo5beginE
	.align		8
        /*0018*/ 	.dword	_ZN39_INTERNAL_5ceb333b_4_k_cu_dfdd961b_37724cuda3std3__45__cpo3endE
	.align		8
        /*0020*/ 	.dword	_ZN39_INTERNAL_5ceb333b_4_k_cu_dfdd961b_37724cuda3std3__45__cpo6cbeginE
	.align		8
        /*0028*/ 	.dword	_ZN39_INTERNAL_5ceb333b_4_k_cu_dfdd961b_37724cuda3std3__45__cpo4cendE
	.align		8
        /*0030*/ 	.dword	_ZN39_INTERNAL_5ceb333b_4_k_cu_dfdd961b_37724cuda3std3__441_GLOBAL__N__5ceb333b_4_k_cu_dfdd961b_37726ignoreE
	.align		8
        /*0038*/ 	.dword	_ZN39_INTERNAL_5ceb333b_4_k_cu_dfdd961b_37724cuda3std3__419piecewise_constructE
	.align		8
        /*0040*/ 	.dword	_ZN39_INTERNAL_5ceb333b_4_k_cu_dfdd961b_37724cuda3std3__48in_placeE
	.align		8
        /*0048*/ 	.dword	_ZN39_INTERNAL_5ceb333b_4_k_cu_dfdd961b_37724cuda3std6ranges3__45__cpo4swapE
	.align		8
        /*0050*/ 	.dword	_ZN39_INTERNAL_5ceb333b_4_k_cu_dfdd961b_37724cuda3std6ranges3__45__cpo9iter_moveE
	.align		8
        /*0058*/ 	.dword	_ZN39_INTERNAL_5ceb333b_4_k_cu_dfdd961b_37724cute7productE
	.align		8
        /*0060*/ 	.dword	_ZN39_INTERNAL_5ceb333b_4_k_cu_dfdd961b_37724cute1_E
	.align		8
        /*0068*/ 	.dword	$str$22
	.align		8
        /*0070*/ 	.dword	$str$23


//--------------------- .text._ZN7cutlass13device_kernelINS_4gemm6kernel13GemmUniversalIN4cute5tupleIJiiiiEEENS1_10collective13CollectiveMmaINS1_34MainloopSm90TmaGmmaWarpSpecializedILi4ENS5_IJNS4_1CILi2EEESB_NSA_ILi1EEEEEENS1_32KernelTmaWarpSpecializedPingpongEEENS5_IJNSA_ILi64EEESG_SG_EEENS_10bfloat16_tENS5_IJlSC_lEEESI_SJ_NS4_8TiledMMAINS4_8MMA_AtomIJNS4_4SM904GMMA27MMA_64x64x16_F32BF16BF16_SSILNSN_5MajorE0ELSP_0ELNSN_7ScaleInE1ELSQ_1EEEEEENS4_6LayoutINS5_IJSC_SC_SC_EEENS5_IJNSA_ILi0EEESV_SV_EEEEENS5_IJNS4_10UnderscoreESY_SY_EEEEENS4_23SM90_TMA_LOAD_MULTICASTENS4_14ComposedLayoutINS4_7SwizzleILi3ELi4ELi3EEENS4_18smem_ptr_flag_bitsILi16EEENST_INS5_IJNSA_ILi8EEESG_EEENS5_IJSG_SC_EEEEEEEvNS4_8identityES11_S1B_vS1C_EENS_8epilogue10collective6detail29Sm90TmaWarpSpecializedAdapterINS1F_15DefaultEpilogueISI_SJ_SJ_NS1E_6thread17LinearCombinationISI_Li1EffLNS1J_9ScaleType4KindE0ELNS_15FloatRoundStyleE2ESI_EENS1_15EpilogueDefaultEEEEEvvEEEEvNT_6ParamsE --------------------------
	.section	.text._ZN7cutlass13device_kernelINS_4gemm6kernel13GemmUniversalIN4cute5tupleIJiiiiEEENS1_10collective13CollectiveMmaINS1_34MainloopSm90TmaGmmaWarpSpecializedILi4ENS5_IJNS4_1CILi2EEESB_NSA_ILi1EEEEEENS1_32KernelTmaWarpSpecializedPingpongEEENS5_IJNSA_ILi64EEESG_SG_EEENS_10bfloat16_tENS5_IJlSC_lEEESI_SJ_NS4_8TiledMMAINS4_8MMA_AtomIJNS4_4SM904GMMA27MMA_64x64x16_F32BF16BF16_SSILNSN_5MajorE0ELSP_0ELNSN_7ScaleInE1ELSQ_1EEEEEENS4_6LayoutINS5_IJSC_SC_SC_EEENS5_IJNSA_ILi0EEESV_SV_EEEEENS5_IJNS4_10UnderscoreESY_SY_EEEEENS4_23SM90_TMA_LOAD_MULTICASTENS4_14ComposedLayoutINS4_7SwizzleILi3ELi4ELi3EEENS4_18smem_ptr_flag_bitsILi16EEENST_INS5_IJNSA_ILi8EEESG_EEENS5_IJSG_SC_EEEEEEEvNS4_8identityES11_S1B_vS1C_EENS_8epilogue10collective6detail29Sm90TmaWarpSpecializedAdapterINS1F_15DefaultEpilogueISI_SJ_SJ_NS1E_6thread17LinearCombinationISI_Li1EffLNS1J_9ScaleType4KindE0ELNS_15FloatRoundStyleE2ESI_EENS1_15EpilogueDefaultEEEEEvvEEEEvNT_6ParamsE,"ax",@progbits
	.align	128
.text._ZN7cutlass13device_kernelINS_4gemm6kernel13GemmUniversalIN4cute5tupleIJiiiiEEENS1_10collective13CollectiveMmaINS1_34MainloopSm90TmaGmmaWarpSpecializedILi4ENS5_IJNS4_1CILi2EEESB_NSA_ILi1EEEEEENS1_32KernelTmaWarpSpecializedPingpongEEENS5_IJNSA_ILi64EEESG_SG_EEENS_10bfloat16_tENS5_IJlSC_lEEESI_SJ_NS4_8TiledMMAINS4_8MMA_AtomIJNS4_4SM904GMMA27MMA_64x64x16_F32BF16BF16_SSILNSN_5MajorE0ELSP_0ELNSN_7ScaleInE1ELSQ_1EEEEEENS4_6LayoutINS5_IJSC_SC_SC_EEENS5_IJNSA_ILi0EEESV_SV_EEEEENS5_IJNS4_10UnderscoreESY_SY_EEEEENS4_23SM90_TMA_LOAD_MULTICASTENS4_14ComposedLayoutINS4_7SwizzleILi3ELi4ELi3EEENS4_18smem_ptr_flag_bitsILi16EEENST_INS5_IJNSA_ILi8EEESG_EEENS5_IJSG_SC_EEEEEEEvNS4_8identityES11_S1B_vS1C_EENS_8epilogue10collective6detail29Sm90TmaWarpSpecializedAdapterINS1F_15DefaultEpilogueISI_SJ_SJ_NS1E_6thread17LinearCombinationISI_Li1EffLNS1J_9ScaleType4KindE0ELNS_15FloatRoundStyleE2ESI_EENS1_15EpilogueDefaultEEEEEvvEEEEvNT_6ParamsE:
        .type           _ZN7cutlass13device_kernelINS_4gemm6kernel13GemmUniversalIN4cute5tupleIJiiiiEEENS1_10collective13CollectiveMmaINS1_34MainloopSm90TmaGmmaWarpSpecializedILi4ENS5_IJNS4_1CILi2EEESB_NSA_ILi1EEEEEENS1_32KernelTmaWarpSpecializedPingpongEEENS5_IJNSA_ILi64EEESG_SG_EEENS_10bfloat16_tENS5_IJlSC_lEEESI_SJ_NS4_8TiledMMAINS4_8MMA_AtomIJNS4_4SM904GMMA27MMA_64x64x16_F32BF16BF16_SSILNSN_5MajorE0ELSP_0ELNSN_7ScaleInE1ELSQ_1EEEEEENS4_6LayoutINS5_IJSC_SC_SC_EEENS5_IJNSA_ILi0EEESV_SV_EEEEENS5_IJNS4_10UnderscoreESY_SY_EEEEENS4_23SM90_TMA_LOAD_MULTICASTENS4_14ComposedLayoutINS4_7SwizzleILi3ELi4ELi3EEENS4_18smem_ptr_flag_bitsILi16EEENST_INS5_IJNSA_ILi8EEESG_EEENS5_IJSG_SC_EEEEEEEvNS4_8identityES11_S1B_vS1C_EENS_8epilogue10collective6detail29Sm90TmaWarpSpecializedAdapterINS1F_15DefaultEpilogueISI_SJ_SJ_NS1E_6thread17LinearCombinationISI_Li1EffLNS1J_9ScaleType4KindE0ELNS_15FloatRoundStyleE2ESI_EENS1_15EpilogueDefaultEEEEEvvEEEEvNT_6ParamsE,@function
        .size           _ZN7cutlass13device_kernelINS_4gemm6kernel13GemmUniversalIN4cute5tupleIJiiiiEEENS1_10collective13CollectiveMmaINS1_34MainloopSm90TmaGmmaWarpSpecializedILi4ENS5_IJNS4_1CILi2EEESB_NSA_ILi1EEEEEENS1_32KernelTmaWarpSpecializedPingpongEEENS5_IJNSA_ILi64EEESG_SG_EEENS_10bfloat16_tENS5_IJlSC_lEEESI_SJ_NS4_8TiledMMAINS4_8MMA_AtomIJNS4_4SM904GMMA27MMA_64x64x16_F32BF16BF16_SSILNSN_5MajorE0ELSP_0ELNSN_7ScaleInE1ELSQ_1EEEEEENS4_6LayoutINS5_IJSC_SC_SC_EEENS5_IJNSA_ILi0EEESV_SV_EEEEENS5_IJNS4_10UnderscoreESY_SY_EEEEENS4_23SM90_TMA_LOAD_MULTICASTENS4_14ComposedLayoutINS4_7SwizzleILi3ELi4ELi3EEENS4_18smem_ptr_flag_bitsILi16EEENST_INS5_IJNSA_ILi8EEESG_EEENS5_IJSG_SC_EEEEEEEvNS4_8identityES11_S1B_vS1C_EENS_8epilogue10collective6detail29Sm90TmaWarpSpecializedAdapterINS1F_15DefaultEpilogueISI_SJ_SJ_NS1E_6thread17LinearCombinationISI_Li1EffLNS1J_9ScaleType4KindE0ELNS_15FloatRoundStyleE2ESI_EENS1_15EpilogueDefaultEEEEEvvEEEEvNT_6ParamsE,(.L_x_136 - _ZN7cutlass13device_kernelINS_4gemm6kernel13GemmUniversalIN4cute5tupleIJiiiiEEENS1_10collective13CollectiveMmaINS1_34MainloopSm90TmaGmmaWarpSpecializedILi4ENS5_IJNS4_1CILi2EEESB_NSA_ILi1EEEEEENS1_32KernelTmaWarpSpecializedPingpongEEENS5_IJNSA_ILi64EEESG_SG_EEENS_10bfloat16_tENS5_IJlSC_lEEESI_SJ_NS4_8TiledMMAINS4_8MMA_AtomIJNS4_4SM904GMMA27MMA_64x64x16_F32BF16BF16_SSILNSN_5MajorE0ELSP_0ELNSN_7ScaleInE1ELSQ_1EEEEEENS4_6LayoutINS5_IJSC_SC_SC_EEENS5_IJNSA_ILi0EEESV_SV_EEEEENS5_IJNS4_10UnderscoreESY_SY_EEEEENS4_23SM90_TMA_LOAD_MULTICASTENS4_14ComposedLayoutINS4_7SwizzleILi3ELi4ELi3EEENS4_18smem_ptr_flag_bitsILi16EEENST_INS5_IJNSA_ILi8EEESG_EEENS5_IJSG_SC_EEEEEEEvNS4_8identityES11_S1B_vS1C_EENS_8epilogue10collective6detail29Sm90TmaWarpSpecializedAdapterINS1F_15DefaultEpilogueISI_SJ_SJ_NS1E_6thread17LinearCombinationISI_Li1EffLNS1J_9ScaleType4KindE0ELNS_15FloatRoundStyleE2ESI_EENS1_15EpilogueDefaultEEEEEvvEEEEvNT_6ParamsE)
        .other          _ZN7cutlass13device_kernelINS_4gemm6kernel13GemmUniversalIN4cute5tupleIJiiiiEEENS1_10collective13CollectiveMmaINS1_34MainloopSm90TmaGmmaWarpSpecializedILi4ENS5_IJNS4_1CILi2EEESB_NSA_ILi1EEEEEENS1_32KernelTmaWarpSpecializedPingpongEEENS5_IJNSA_ILi64EEESG_SG_EEENS_10bfloat16_tENS5_IJlSC_lEEESI_SJ_NS4_8TiledMMAINS4_8MMA_AtomIJNS4_4SM904GMMA27MMA_64x64x16_F32BF16BF16_SSILNSN_5MajorE0ELSP_0ELNSN_7ScaleInE1ELSQ_1EEEEEENS4_6LayoutINS5_IJSC_SC_SC_EEENS5_IJNSA_ILi0EEESV_SV_EEEEENS5_IJNS4_10UnderscoreESY_SY_EEEEENS4_23SM90_TMA_LOAD_MULTICASTENS4_14ComposedLayoutINS4_7SwizzleILi3ELi4ELi3EEENS4_18smem_ptr_flag_bitsILi16EEENST_INS5_IJNSA_ILi8EEESG_EEENS5_IJSG_SC_EEEEEEEvNS4_8identityES11_S1B_vS1C_EENS_8epilogue10collective6detail29Sm90TmaWarpSpecializedAdapterINS1F_15DefaultEpilogueISI_SJ_SJ_NS1E_6thread17LinearCombinationISI_Li1EffLNS1J_9ScaleType4KindE0ELNS_15FloatRoundStyleE2ESI_EENS1_15EpilogueDefaultEEEEEvvEEEEvNT_6ParamsE,@"STO_CUDA_ENTRY STV_DEFAULT"
_ZN7cutlass13device_kernelINS_4gemm6kernel13GemmUniversalIN4cute5tupleIJiiiiEEENS1_10collective13CollectiveMmaINS1_34MainloopSm90TmaGmmaWarpSpecializedILi4ENS5_IJNS4_1CILi2EEESB_NSA_ILi1EEEEEENS1_32KernelTmaWarpSpecializedPingpongEEENS5_IJNSA_ILi64EEESG_SG_EEENS_10bfloat16_tENS5_IJlSC_lEEESI_SJ_NS4_8TiledMMAINS4_8MMA_AtomIJNS4_4SM904GMMA27MMA_64x64x16_F32BF16BF16_SSILNSN_5MajorE0ELSP_0ELNSN_7ScaleInE1ELSQ_1EEEEEENS4_6LayoutINS5_IJSC_SC_SC_EEENS5_IJNSA_ILi0EEESV_SV_EEEEENS5_IJNS4_10UnderscoreESY_SY_EEEEENS4_23SM90_TMA_LOAD_MULTICASTENS4_14ComposedLayoutINS4_7SwizzleILi3ELi4ELi3EEENS4_18smem_ptr_flag_bitsILi16EEENST_INS5_IJNSA_ILi8EEESG_EEENS5_IJSG_SC_EEEEEEEvNS4_8identityES11_S1B_vS1C_EENS_8epilogue10collective6detail29Sm90TmaWarpSpecializedAdapterINS1F_15DefaultEpilogueISI_SJ_SJ_NS1E_6thread17LinearCombinationISI_Li1EffLNS1J_9ScaleType4KindE0ELNS_15FloatRoundStyleE2ESI_EENS1_15EpilogueDefaultEEEEEvvEEEEvNT_6ParamsE:
[----:B------:R-:W0:Y:S01]  /*0000*/  LDC R1, c[0x0][0x28] ;  /* 0x00000a00ff017b82 */ /* 0x000e220000000800 */
[----:B------:R-:W1:Y:S01]  /*0010*/  S2R R0, SR_TID.X ;  /* 0x0000000000007919 */ /* 0x000e620000002100 */
[----:B------:R-:W-:Y:S01]  /*0020*/  ELECT P0, URZ, PT ;  /* 0x00000000003f782f */ /* 0x000fe20003800000 */
[----:B------:R-:W-:Y:S01]  /*0030*/  BSSY B0, `(.L_x_0) ;  /* 0x0000014000007945 */ /* 0x000fe20003800000 */
[--C-:B-1----:R-:W-:Y:S02]  /*0040*/  SHF.R.U32.HI R2, RZ, 0x5, R0.reuse ;  /* 0x00000005ff027819 */ /* 0x102fe40000011600 */
[----:B------:R-:W-:-:S03]  /*0050*/  SHF.R.U32.HI R4, RZ, 0x7, R0 ;  /* 0x00000007ff047819 */ /* 0x000fc60000011600 */
[----:B------:R-:W1:Y:S02]  /*0060*/  SHFL.IDX PT, R3, R2, RZ, 0x1f ;  /* 0x00001fff02037589 */ /* 0x000e6400000e0000 */
[----:B-1----:R-:W-:Y:S02]  /*0070*/  R2UR UR6, R3 ;  /* 0x00000000030672ca */ /* 0x002fe400000e0000 */
[----:B------:R1:W2:Y:S11]  /*0080*/  SHFL.IDX PT, R3, R4, RZ, 0x1f ;  /* 0x00001fff04037589 */ /* 0x0002b600000e0000 */
[----:B------:R-:W-:-:S02]  /*0090*/  USHF.R.S32.HI UR4, URZ, 0x1f, UR6 ;  /* 0x0000001f3f047899 */ /* 0x000fc40008011406 */
[----:B------:R-:W-:Y:S02]  /*00a0*/  ISETP.NE.OR P0, PT, RZ, UR6, !P0 ;  /* 0x00000006ff007c0c */ /* 0x000fe4000c705670 */
[----:B------:R-:W-:-:S04]  /*00b0*/  ULEA.HI UR4, UR4, UR6, URZ, 0x2 ;  /* 0x0000000604047291 */ /* 0x000fc8000f8f103f */
[----:B------:R-:W-:-:S04]  /*00c0*/  ULOP3.LUT UR4, UR4, 0xfffffffc, URZ, 0xc0, !UPT ;  /* 0xfffffffc04047892 */ /* 0x000fc8000f8ec03f */
[----:B------:R-:W-:-:S03]  /*00d0*/  UIADD3 UR6, UR6, -UR4, URZ ;  /* 0x8000000406067290 */ /* 0x000fc6000fffe03f */
[----:B012---:R-:W-:Y:S09]  /*00e0*/  @P0 BRA `(.L_x_1) ;  /* 0x0000000000200947 */ /* 0x007ff20003800000 */
[----:B------:R-:W-:Y:S02]  /*00f0*/  ULDC.64 UR4, c[0x0][0x198] ;  /* 0x0000660000047ab9 */ /* 0x000fe40000000a00 */
[----:B------:R-:W-:Y:S02]  /*0100*/  UIADD3 UR8, UP0, UR4, 0xf0, URZ ;  /* 0x000000f004087890 */ /* 0x000fe4000ff1e03f */
[----:B------:R-:W-:Y:S02]  /*0110*/  UIADD3 UR4, UP1, UR4, 0x1f0, URZ ;  /* 0x000001f004047890 */ /* 0x000fe4000ff3e03f */
[----:B------:R-:W-:Y:S02]  /*0120*/  UIADD3.X UR9, URZ, UR5, URZ, UP0, !UPT ;  /* 0x000000053f097290 */ /* 0x000fe400087fe43f */
[----:B------:R-:W-:-:S07]  /*0130*/  UIADD3.X UR5, URZ, UR5, URZ, UP1, !UPT ;  /* 0x000000053f057290 */ /* 0x000fce0008ffe43f */
[----:B------:R0:W-:Y:S02]  /*0140*/  UTMACCTL.PF [UR8] ;  /* 0x00000000080079b9 */ /* 0x0001e40008040000 */
[----:B------:R0:W-:Y:S02]  /*0150*/  UTMACCTL.PF [UR4] ;  /* 0x00000000040079b9 */ /* 0x0001e40008040000 */
[----:B0-----:R-:W-:Y:S01]  /*0160*/  NOP ;  /* 0x0000000000007918 */ /* 0x001fe20000000000 */
.L_x_1:
[----:B------:R-:W-:Y:S05]  /*0170*/  BSYNC B0 ;  /* 0x0000000000007941 */ /* 0x000fea0003800000 */
.L_x_0:
[----:B------:R-:W0:Y:S01]  /*0180*/  SHFL.IDX PT, R5, R2, RZ, 0x1f ;  /* 0x00001fff02057589 */ /* 0x000e2200000e0000 */
[----:B------:R-:W-:Y:S01]  /*0190*/  R2UR UR19, R3 ;  /* 0x00000000031372ca */ /* 0x000fe200000e0000 */
[----:B------:R-:W-:-:S04]  /*01a0*/  UISETP.NE.AND UP0, UPT, UR6, 0x3, UPT ;  /* 0x000000030600788c */ /* 0x000fc8000bf05270 */
[----:B------:R-:W-:-:S08]  /*01b0*/  UISETP.EQ.OR UP0, UPT, UR6, URZ, !UP0 ;  /* 0x0000003f0600728c */ /* 0x000fd0000c702670 */
[----:B------:R-:W-:Y:S02]  /*01c0*/  UIADD3 UR14, UR19, -0x1, URZ ;  /* 0xffffffff130e7890 */ /* 0x000fe4000fffe03f */
[----:B------:R-:W-:Y:S02]  /*01d0*/  UISETP.EQ.AND UP0, UPT, UR19, URZ, UP0 ;  /* 0x0000003f1300728c */ /* 0x000fe40008702270 */
[----:B------:R-:W-:Y:S02]  /*01e0*/  UISETP.GE.U32.AND UP1, UPT, UR14, 0x2, UPT ;  /* 0x000000020e00788c */ /* 0x000fe4000bf26070 */
[----:B------:R-:W-:Y:S01]  /*01f0*/  USEL UR36, URZ, 0x1, !UP0 ;  /* 0x000000013f247887 */ /* 0x000fe2000c000000 */
[----:B0-----:R-:W-:-:S03]  /*0200*/  ISETP.NE.AND P0, PT, R5, RZ, PT ;  /* 0x000000ff0500720c */ /* 0x001fc60003f05270 */
[----:B------:R-:W-:-:S10]  /*0210*/  USEL UR36, UR36, 0x2, UP1 ;  /* 0x0000000224247887 */ /* 0x000fd40008800000 */
[----:B------:R-:W-:Y:S05]  /*0220*/  @P0 BRA `(.L_x_2) ;  /* 0x0000000000580947 */ /* 0x000fea0003800000 */
[----:B------:R-:W0:Y:S01]  /*0230*/  S2UR UR7, SR_CgaCtaId ;  /* 0x00000000000779c3 */ /* 0x000e220000008800 */
[----:B------:R-:W-:Y:S01]  /*0240*/  UMOV UR4, 0x400 ;  /* 0x0000040000047882 */ /* 0x000fe20000000000 */
[----:B------:R-:W-:Y:S01]  /*0250*/  UMOV UR5, 0x1 ;  /* 0x0000000100057882 */ /* 0x000fe20000000000 */
[----:B------:R-:W-:Y:S01]  /*0260*/  UMOV UR8, 0x3 ;  /* 0x0000000300087882 */ /* 0x000fe20000000000 */
[----:B------:R-:W-:Y:S01]  /*0270*/  ELECT P0, URZ, PT ;  /* 0x00000000003f782f */ /* 0x000fe20003800000 */
[----:B------:R-:W-:-:S04]  /*0280*/  UIADD3 UR8, -UR8, 0x100000, URZ ;  /* 0x0010000008087890 */ /* 0x000fc8000fffe13f */
[----:B------:R-:W-:Y:S02]  /*0290*/  USHF.L.U32 UR9, UR8, 0xb, URZ ;  /* 0x0000000b08097899 */ /* 0x000fe4000800063f */
[----:B------:R-:W-:Y:S02]  /*02a0*/  USHF.L.U32 UR8, UR8, 0x1, URZ ;  /* 0x0000000108087899 */ /* 0x000fe4000800063f */
[----:B0-----:R-:W-:Y:S02]  /*02b0*/  ULEA UR7, UR7, UR4, 0x18 ;  /* 0x0000000407077291 */ /* 0x001fe4000f8ec03f */
[----:B------:R-:W-:-:S04]  /*02c0*/  UIADD3 UR4, -UR5, 0x100000, URZ ;  /* 0x0010000005047890 */ /* 0x000fc8000fffe13f */
[----:B------:R-:W-:Y:S02]  /*02d0*/  USHF.L.U32 UR5, UR4, 0xb, URZ ;  /* 0x0000000b04057899 */ /* 0x000fe4000800063f */
[----:B------:R-:W-:Y:S01]  /*02e0*/  USHF.L.U32 UR4, UR4, 0x1, URZ ;  /* 0x0000000104047899 */ /* 0x000fe2000800063f */
[----:B------:R-:W0:Y:S11]  /*02f0*/  FENCE.VIEW.ASYNC.S ;  /* 0x00000000000073c6 */ /* 0x000e360000000000 */
[----:B0-----:R0:W1:Y:S01]  /*0300*/  SYNCS.EXCH.64 URZ, [UR7], UR4 ;  /* 0x00000004073f75b2 */ /* 0x0010620008000100 */
[----:B------:R0:W2:Y:S01]  /*0310*/  SYNCS.EXCH.64 URZ, [UR7+0x20], UR8 ;  /* 0x00002008073f75b2 */ /* 0x0000a20008000100 */
[----:B------:R0:W3:Y:S01]  /*0320*/  SYNCS.EXCH.64 URZ, [UR7+0x8], UR4 ;  /* 0x00000804073f75b2 */ /* 0x0000e20008000100 */
[----:B------:R0:W4:Y:S01]  /*0330*/  SYNCS.EXCH.64 URZ, [UR7+0x28], UR8 ;  /* 0x00002808073f75b2 */ /* 0x0001220008000100 */
[----:B------:R0:W0:Y:S01]  /*0340*/  SYNCS.EXCH.64 URZ, [UR7+0x10], UR4 ;  /* 0x00001004073f75b2 */ /* 0x0000220008000100 */
[----:B------:R0:W0:Y:S01]  /*0350*/  SYNCS.EXCH.64 URZ, [UR7+0x30], UR8 ;  /* 0x00003008073f75b2 */ /* 0x0000220008000100 */
[----:B------:R0:W0:Y:S01]  /*0360*/  SYNCS.EXCH.64 URZ, [UR7+0x18], UR4 ;  /* 0x00001804073f75b2 */ /* 0x0000220008000100 */
[----:B------:R0:W0:Y:S01]  /*0370*/  SYNCS.EXCH.64 URZ, [UR7+0x38], UR8 ;  /* 0x00003808073f75b2 */ /* 0x0000220008000100 */
[----:B------:R-:W-:Y:S01]  /*0380*/  NOP ;  /* 0x0000000000007918 */ /* 0x000fe20000000000 */
.L_x_2:
[----:B------:R-:W5:Y:S01]  /*0390*/  S2UR UR15, SR_CTAID.X ;  /* 0x00000000000f79c3 */ /* 0x000f620000002500 */
[----:B------:R-:W1:Y:S01]  /*03a0*/  SHFL.IDX PT, R8, R2, RZ, 0x1f ;  /* 0x00001fff02087589 */ /* 0x000e6200000e0000 */
[----:B------:R-:W-:Y:S01]  /*03b0*/  SHF.R.S32.HI R3, RZ, 0x1f, R0 ;  /* 0x0000001fff037819 */ /* 0x000fe20000011400 */
[----:B0-----:R-:W-:Y:S01]  /*03c0*/  ULDC UR4, c[0x0][0x150] ;  /* 0x0000540000047ab9 */ /* 0x001fe20000000800 */
[----:B------:R-:W-:Y:S01]  /*03d0*/  ELECT P0, URZ, PT ;  /* 0x00000000003f782f */ /* 0x000fe20003800000 */
[----:B------:R0:W2:Y:S01]  /*03e0*/  SHFL.IDX PT, R9, R2, RZ, 0x1f ;  /* 0x00001fff02097589 */ /* 0x0000a200000e0000 */
[----:B------:R-:W-:Y:S02]  /*03f0*/  LEA.HI R3, R3, R0, RZ, 0x7 ;  /* 0x0000000003037211 */ /* 0x000fe400078f38ff */
[----:B------:R-:W-:Y:S01]  /*0400*/  ELECT P1, URZ, PT ;  /* 0x00000000003f782f */ /* 0x000fe20003820000 */
[----:B------:R-:W3:Y:S01]  /*0410*/  S2UR UR8, SR_CTAID.Y ;  /* 0x00000000000879c3 */ /* 0x000ee20000002600 */
[----:B------:R-:W-:Y:S01]  /*0420*/  ULDC UR7, c[0x0][0x144] ;  /* 0x0000510000077ab9 */ /* 0x000fe20000000800 */
[----:B------:R-:W-:Y:S01]  /*0430*/  LOP3.LUT R3, R3, 0xffffff80, RZ, 0xc0, !PT ;  /* 0xffffff8003037812 */ /* 0x000fe200078ec0ff */
[----:B------:R-:W-:Y:S01]  /*0440*/  UMOV UR18, 0x80 ;  /* 0x0000008000127882 */ /* 0x000fe20000000000 */
[----:B------:R-:W-:Y:S01]  /*0450*/  NOP ;  /* 0x0000000000007918 */ /* 0x000fe20000000000 */
[----:B0-----:R-:W-:Y:S01]  /*0460*/  SHF.R.S32.HI R2, RZ, 0x1f, R5 ;  /* 0x0000001fff027819 */ /* 0x001fe20000011405 */
[----:B------:R-:W-:Y:S01]  /*0470*/  NOP ;  /* 0x0000000000007918 */ /* 0x000fe20000000000 */
[----:B------:R-:W-:Y:S01]  /*0480*/  IMAD.IADD R3, R0, 0x1, -R3 ;  /* 0x0000000100037824 */ /* 0x000fe200078e0a03 */
[----:B------:R-:W-:Y:S01]  /*0490*/  ULDC UR17, c[0x0][0x148] ;  /* 0x0000520000117ab9 */ /* 0x000fe20000000800 */
[----:B------:R-:W-:Y:S01]  /*04a0*/  LEA.HI R2, R2, R5, RZ, 0x2 ;  /* 0x0000000502027211 */ /* 0x000fe200078f10ff */
[----:B------:R-:W-:Y:S01]  /*04b0*/  IMAD.MOV.U32 R23, RZ, RZ, 0x1 ;  /* 0x00000001ff177424 */ /* 0x000fe200078e00ff */
[----:B------:R-:W-:-:S02]  /*04c0*/  ISETP.NE.AND P2, PT, RZ, UR19, PT ;  /* 0x00000013ff007c0c */ /* 0x000fc4000bf45270 */
[----:B------:R-:W-:Y:S02]  /*04d0*/  SHF.R.S32.HI R6, RZ, 0x1f, R3 ;  /* 0x0000001fff067819 */ /* 0x000fe40000011403 */
[----:B------:R-:W-:Y:S02]  /*04e0*/  LOP3.LUT R2, R2, 0x3ffffffc, RZ, 0xc0, !PT ;  /* 0x3ffffffc02027812 */ /* 0x000fe400078ec0ff */
[----:B-----5:R-:W-:Y:S02]  /*04f0*/  I2FP.F32.U32 R10, UR15 ;  /* 0x0000000f000a7c45 */ /* 0x020fe40008201000 */
[----:B------:R-:W-:Y:S01]  /*0500*/  LEA.HI R7, R6, R3, RZ, 0x3 ;  /* 0x0000000306077211 */ /* 0x000fe200078f18ff */
[----:B------:R-:W-:Y:S01]  /*0510*/  IMAD.IADD R2, R5, 0x1, -R2 ;  /* 0x0000000105027824 */ /* 0x000fe200078e0a02 */
[----:B-1----:R-:W-:Y:S01]  /*0520*/  ISETP.NE.OR P0, PT, R8, RZ, !P0 ;  /* 0x000000ff0800720c */ /* 0x002fe20004705670 */
[----:B------:R-:W-:Y:S01]  /*0530*/  FMUL R10, R10, UR4 ;  /* 0x000000040a0a7c20 */ /* 0x000fe20008400000 */
[--C-:B------:R-:W-:Y:S01]  /*0540*/  SHF.R.S32.HI R8, RZ, 0x3, R7.reuse ;  /* 0x00000003ff087819 */ /* 0x100fe20000011407 */
[----:B------:R-:W-:Y:S01]  /*0550*/  ULDC UR4, c[0x0][0x154] ;  /* 0x0000550000047ab9 */ /* 0x000fe20000000800 */
[----:B------:R-:W-:-:S02]  /*0560*/  SHF.R.S32.HI R7, RZ, 0x1f, R7 ;  /* 0x0000001fff077819 */ /* 0x000fc40000011407 */
[----:B--2---:R-:W-:Y:S01]  /*0570*/  ISETP.NE.OR P1, PT, R9, RZ, !P1 ;  /* 0x000000ff0900720c */ /* 0x004fe20004f25670 */
[----:B------:R-:W0:Y:S01]  /*0580*/  F2I.U32.TRUNC.NTZ R10, R10 ;  /* 0x0000000a000a7305 */ /* 0x000e22000020f000 */
[----:B------:R-:W-:Y:S02]  /*0590*/  LEA.HI R7, R7, R8, RZ, 0x2 ;  /* 0x0000000807077211 */ /* 0x000fe400078f10ff */
[----:B---3--:R-:W-:Y:S02]  /*05a0*/  I2FP.F32.U32 R9, UR8 ;  /* 0x0000000800097c45 */ /* 0x008fe40008201000 */
[----:B------:R-:W-:Y:S01]  /*05b0*/  LOP3.LUT R7, R7, 0xfffffffc, RZ, 0xc0, !PT ;  /* 0xfffffffc07077812 */ /* 0x000fe200078ec0ff */
[----:B------:R-:W-:Y:S02]  /*05c0*/  VOTEU.ALL UP0, P0 ;  /* 0x00000000003f7886 */ /* 0x000fe40000000000 */
[----:B------:R-:W-:Y:S02]  /*05d0*/  FMUL R9, R9, UR4 ;  /* 0x0000000409097c20 */ /* 0x000fe40008400000 */
[----:B------:R-:W-:Y:S01]  /*05e0*/  IMAD.IADD R7, R8, 0x1, -R7 ;  /* 0x0000000108077824 */ /* 0x000fe200078e0a07 */
[----:B------:R-:W1:Y:S01]  /*05f0*/  @!UP0 S2UR UR11, SR_CgaCtaId ;  /* 0x00000000000b89c3 */ /* 0x000e620000008800 */
[----:B------:R-:W-:Y:S01]  /*0600*/  VOTEU.ALL UP1, P1 ;  /* 0x00000000003f7886 */ /* 0x000fe20000820000 */
[----:B------:R-:W-:Y:S01]  /*0610*/  @!UP0 UMOV UR10, 0x400 ;  /* 0x00000400000a8882 */ /* 0x000fe20000000000 */
[----:B------:R-:W-:Y:S01]  /*0620*/  IMAD R2, R2, 0x4, R7 ;  /* 0x0000000402027824 */ /* 0x000fe200078e0207 */
[----:B0-----:R-:W-:Y:S01]  /*0630*/  R2UR UR4, R10 ;  /* 0x000000000a0472ca */ /* 0x001fe200000e0000 */
[----:B------:R-:W0:Y:S01]  /*0640*/  F2I.U32.TRUNC.NTZ R9, R9 ;  /* 0x0000000900097305 */ /* 0x000e22000020f000 */
[----:B------:R-:W-:Y:S01]  /*0650*/  @!UP1 UMOV UR13, 0x400 ;  /* 0x00000400000d9882 */ /* 0x000fe20000000000 */
[C---:B------:R-:W-:Y:S01]  /*0660*/  IMAD.SHL.U32 R5, R2.reuse, 0x4, RZ ;  /* 0x0000000402057824 */ /* 0x040fe200078e00ff */
[----:B------:R-:W2:Y:S01]  /*0670*/  @!UP1 S2UR UR16, SR_CgaCtaId ;  /* 0x00000000001099c3 */ /* 0x000ea20000008800 */
[C---:B------:R-:W-:Y:S01]  /*0680*/  LEA.HI R7, R2.reuse, R2, RZ, 0x1 ;  /* 0x0000000202077211 */ /* 0x040fe200078f08ff */
[----:B------:R-:W-:Y:S01]  /*0690*/  VOTEU.ALL UP2, P1 ;  /* 0x00000000003f7886 */ /* 0x000fe20000840000 */
[----:B------:R-:W-:Y:S01]  /*06a0*/  VOTEU.ALL UP3, P1 ;  /* 0x00000000003f7886 */ /* 0x000fe20000860000 */
[----:B------:R-:W-:Y:S01]  /*06b0*/  LOP3.LUT R22, R2, 0xc, R5, 0x78, !PT ;  /* 0x0000000c02167812 */ /* 0x000fe200078e7805 */
[----:B------:R-:W-:Y:S01]  /*06c0*/  VOTEU.ALL UP4, P1 ;  /* 0x00000000003f7886 */ /* 0x000fe20000880000 */
[----:B------:R-:W-:Y:S01]  /*06d0*/  LOP3.LUT R7, R7, 0xfffffffe, RZ, 0xc0, !PT ;  /* 0xfffffffe07077812 */ /* 0x000fe200078ec0ff */
[----:B------:R-:W-:Y:S01]  /*06e0*/  VOTEU.ALL UP5, P1 ;  /* 0x00000000003f7886 */ /* 0x000fe200008a0000 */
[----:B------:R-:W3:Y:S01]  /*06f0*/  LDC R5, c[0x0][0x140] ;  /* 0x00005000ff057b82 */ /* 0x000ee20000000800 */
[----:B------:R-:W-:-:S02]  /*0700*/  UIADD3 UR4, -UR4, URZ, URZ ;  /* 0x0000003f04047290 */ /* 0x000fc4000fffe13f */
[----:B------:R-:W-:Y:S01]  /*0710*/  IMAD.IADD R7, R2, 0x1, -R7 ;  /* 0x0000000102077824 */ /* 0x000fe200078e0a07 */
[----:B0-----:R-:W-:Y:S01]  /*0720*/  R2UR UR9, R9 ;  /* 0x00000000090972ca */ /* 0x001fe200000e0000 */
[----:B------:R-:W-:-:S03]  /*0730*/  UIMAD UR7, UR7, UR4, UR15 ;  /* 0x00000004070772a4 */ /* 0x000fc6000f8e020f */
[----:B------:R-:W-:Y:S01]  /*0740*/  UMOV UR4, 0x20 ;  /* 0x0000002000047882 */ /* 0x000fe20000000000 */
[----:B-1----:R-:W-:Y:S02]  /*0750*/  @!UP0 ULEA UR12, UR11, UR10, 0x18 ;  /* 0x0000000a0b0c8291 */ /* 0x002fe4000f8ec03f */
[----:B------:R-:W-:Y:S01]  /*0760*/  ISETP.NE.AND P3, PT, R7, UR7, PT ;  /* 0x0000000707007c0c */ /* 0x000fe2000bf65270 */
[----:B------:R-:W-:-:S04]  /*0770*/  @!UP0 UIADD3 UR4, -UR4, 0x100000, URZ ;  /* 0x0010000004048890 */ /* 0x000fc8000fffe13f */
[----:B------:R-:W-:Y:S02]  /*0780*/  @!UP0 USHF.L.U32 UR5, UR4, 0xb, URZ ;  /* 0x0000000b04058899 */ /* 0x000fe4000800063f */
[----:B------:R-:W-:Y:S01]  /*0790*/  @!UP0 USHF.L.U32 UR4, UR4, 0x1, URZ ;  /* 0x0000000104048899 */ /* 0x000fe2000800063f */
[----:B------:R0:W1:Y:S01]  /*07a0*/  SHFL.IDX PT, R7, R4, RZ, 0x1f ;  /* 0x00001fff04077589 */ /* 0x00006200000e0000 */
[----:B------:R-:W-:-:S04]  /*07b0*/  @!UP1 UIADD3 UR10, -UR18, 0x100000, URZ ;  /* 0x00100000120a9890 */ /* 0x000fc8000fffe13f */
[----:B------:R-:W-:Y:S02]  /*07c0*/  @!UP1 USHF.L.U32 UR11, UR10, 0xb, URZ ;  /* 0x0000000b0a0b9899 */ /* 0x000fe4000800063f */
[----:B------:R-:W-:Y:S02]  /*07d0*/  @!UP1 USHF.L.U32 UR10, UR10, 0x1, URZ ;  /* 0x000000010a0a9899 */ /* 0x000fe4000800063f */
[----:B--2---:R-:W-:Y:S01]  /*07e0*/  @!UP1 ULEA UR13, UR16, UR13, 0x18 ;  /* 0x0000000d100d9291 */ /* 0x004fe2000f8ec03f */
[----:B------:R-:W-:Y:S01]  /*07f0*/  VOTEU.ALL UP0, P0 ;  /* 0x00000000003f7886 */ /* 0x000fe20000000000 */
[----:B------:R-:W-:Y:S01]  /*0800*/  VOTEU.ALL UP1, P0 ;  /* 0x00000000003f7886 */ /* 0x000fe20000020000 */
[----:B------:R-:W-:Y:S01]  /*0810*/  UIADD3 UR9, -UR9, URZ, URZ ;  /* 0x0000003f09097290 */ /* 0x000fe2000fffe13f */
[----:B------:R-:W-:Y:S01]  /*0820*/  LOP3.LUT P0, RZ, R3, 0x7, RZ, 0xc0, !PT ;  /* 0x0000000703ff7812 */ /* 0x000fe2000780c0ff */
[----:B------:R-:W2:Y:S02]  /*0830*/  FENCE.VIEW.ASYNC.S ;  /* 0x00000000000073c6 */ /* 0x000ea40000000000 */
[----:B--2---:R-:W2:Y:S01]  /*0840*/  @!UP0 SYNCS.EXCH.64 URZ, [UR12+0x70], UR4 ;  /* 0x000070040c3f85b2 */ /* 0x004ea20008000100 */
[----:B------:R-:W-:-:S02]  /*0850*/  @P3 LEA.HI R2, R22, R22, RZ, 0x1 ;  /* 0x0000001616023211 */ /* 0x000fc400078f08ff */
[----:B---3--:R-:W-:Y:S02]  /*0860*/  ISETP.EQ.U32.AND P1, PT, R5, 0x1, PT ;  /* 0x000000010500780c */ /* 0x008fe40003f22070 */
[----:B------:R-:W-:Y:S02]  /*0870*/  @P3 SHF.R.S32.HI R2, RZ, 0x1, R2 ;  /* 0x00000001ff023819 */ /* 0x000fe40000011402 */
[----:B------:R-:W-:Y:S01]  /*0880*/  ISETP.LT.U32.AND P0, PT, R22, 0x4, !P0 ;  /* 0x000000041600780c */ /* 0x000fe20004701070 */
[----:B------:R3:W0:Y:S01]  /*0890*/  @!UP1 SYNCS.EXCH.64 URZ, [UR12+0x78], UR4 ;  /* 0x000078040c3f95b2 */ /* 0x0006220008000100 */
[----:B------:R-:W-:Y:S01]  /*08a0*/  NOP ;  /* 0x0000000000007918 */ /* 0x000fe20000000000 */
[----:B---3--:R-:W-:Y:S01]  /*08b0*/  UIMAD UR4, UR17, UR9, UR8 ;  /* 0x00000009110472a4 */ /* 0x008fe2000f8e0208 */
[----:B------:R3:W0:Y:S05]  /*08c0*/  @!UP2 SYNCS.EXCH.64 URZ, [UR13+0x50], UR10 ;  /* 0x0000500a0d3fa5b2 */ /* 0x00062a0008000100 */
[----:B------:R-:W-:-:S02]  /*08d0*/  @P3 ISETP.NE.AND P4, PT, R2, UR4, PT ;  /* 0x0000000402003c0c */ /* 0x000fc4000bf85270 */
[----:B------:R-:W-:Y:S02]  /*08e0*/  SEL R2, RZ, 0x1, !P0 ;  /* 0x00000001ff027807 */ /* 0x000fe40004000000 */
[----:B------:R-:W-:-:S04]  /*08f0*/  @P3 SEL R23, RZ, 0x1, P4 ;  /* 0x00000001ff173807 */ /* 0x000fc80002000000 */
[----:B------:R-:W-:Y:S01]  /*0900*/  LOP3.LUT R23, R23, R2, RZ, 0xc0, !PT ;  /* 0x0000000217177212 */ /* 0x000fe200078ec0ff */
[----:B------:R3:W0:Y:S01]  /*0910*/  @!UP3 SYNCS.EXCH.64 URZ, [UR13+0x58], UR10 ;  /* 0x0000580a0d3fb5b2 */ /* 0x0006220008000100 */
[----:B------:R3:W0:Y:S01]  /*0920*/  @!UP4 SYNCS.EXCH.64 URZ, [UR13+0x60], UR10 ;  /* 0x0000600a0d3fc5b2 */ /* 0x0006220008000100 */
[----:B------:R3:W0:Y:S01]  /*0930*/  @!UP5 SYNCS.EXCH.64 URZ, [UR13+0x68], UR10 ;  /* 0x0000680a0d3fd5b2 */ /* 0x0006220008000100 */
[----:B------:R-:W-:Y:S01]  /*0940*/  NOP ;  /* 0x0000000000007918 */ /* 0x000fe20000000000 */
[----:B-123--:R-:W-:Y:S05]  /*0950*/  @!P1 BRA `(.L_x_3) ;  /* 0x0000000000089947 */ /* 0x00efea0003800000 */
[----:B0---4-:R-:W-:Y:S01]  /*0960*/  UCGABAR_ARV ;  /* 0x00000000000079c7 */ /* 0x011fe20008000000 */
[----:B------:R-:W-:Y:S05]  /*0970*/  BRA `(.L_x_4) ;  /* 0x0000000000047947 */ /* 0x000fea0003800000 */
.L_x_3:
[----:B0---4-:R-:W-:Y:S01]  /*0980*/  NOP ;  /* 0x0000000000007918 */ /* 0x011fe20000000000 */
.L_x_4:
[----:B------:R-:W-:Y:S01]  /*0990*/  ULDC.64 UR4, c[0x0][0x598] ;  /* 0x0001660000047ab9 */ /* 0x000fe20000000a00 */
[----:B------:R-:W-:Y:S01]  /*09a0*/  ULDC.64 UR52, c[0x0][0x208] ;  /* 0x0000820000347ab9 */ /* 0x000fe20000000a00 */
[----:B------:R-:W-:-:S04]  /*09b0*/  ISETP.NE.U32.AND P0, PT, RZ, UR4, PT ;  /* 0x00000004ff007c0c */ /* 0x000fc8000bf05070 */
[----:B------:R-:W-:-:S13]  /*09c0*/  ISETP.NE.AND.EX P0, PT, RZ, UR5, PT, P0 ;  /* 0x00000005ff007c0c */ /* 0x000fda000bf05300 */
[----:B------:R-:W-:Y:S05]  /*09d0*/  @!P0 BRA `(.L_x_5) ;  /* 0x00000000001c8947 */ /* 0x000fea0003800000 */
[----:B------:R-:W0:Y:S02]  /*09e0*/  LDC.64 R4, c[0x0][0x598] ;  /* 0x00016600ff047b82 */ /* 0x000e240000000a00 */
[----:B0-----:R-:W2:Y:S02]  /*09f0*/  LDG.E.64 R4, desc[UR52][R4.64] ;  /* 0x0000003404047981 */ /* 0x001ea4000c1e1b00 */
[----:B--2---:R-:W-:-:S04]  /*0a00*/  ISETP.NE.U32.AND P0, PT, R4, RZ, PT ;  /* 0x000000ff0400720c */ /* 0x004fc80003f05070 */
[----:B------:R-:W-:-:S13]  /*0a10*/  ISETP.NE.AND.EX P0, PT, R5, RZ, PT, P0 ;  /* 0x000000ff0500720c */ /* 0x000fda0003f05300 */
[----:B------:R-:W-:Y:S05]  /*0a20*/  @!P0 BRA `(.L_x_5) ;  /* 0x0000000000088947 */ /* 0x000fea0003800000 */
[----:B------:R0:W5:Y:S01]  /*0a30*/  LD.E R56, desc[UR52][R4.64] ;  /* 0x0000003404387980 */ /* 0x000162000c101900 */
[----:B------:R-:W-:Y:S05]  /*0a40*/  BRA `(.L_x_6) ;  /* 0x0000000000247947 */ /* 0x000fea0003800000 */
.L_x_5:
[----:B------:R-:W-:Y:S02]  /*0a50*/  ULDC.64 UR4, c[0x0][0x588] ;  /* 0x0001620000047ab9 */ /* 0x000fe40000000a00 */
[----:B------:R-:W-:-:S04]  /*0a60*/  ISETP.NE.U32.AND P0, PT, RZ, UR4, PT ;  /* 0x00000004ff007c0c */ /* 0x000fc8000bf05070 */
[----:B------:R-:W-:-:S13]  /*0a70*/  ISETP.NE.AND.EX P0, PT, RZ, UR5, PT, P0 ;  /* 0x00000005ff007c0c */ /* 0x000fda000bf05300 */
[----:B------:R-:W-:Y:S05]  /*0a80*/  @!P0 BRA `(.L_x_7) ;  /* 0x00000000000c8947 */ /* 0x000fea0003800000 */
[----:B------:R-:W0:Y:S02]  /*0a90*/  LDC.64 R56, c[0x0][0x588] ;  /* 0x00016200ff387b82 */ /* 0x000e240000000a00 */
[----:B0-----:R1:W5:Y:S01]  /*0aa0*/  LDG.E R56, desc[UR52][R56.64] ;  /* 0x0000003438387981 */ /* 0x001362000c1e1900 */
[----:B------:R-:W-:Y:S05]  /*0ab0*/  BRA `(.L_x_6) ;  /* 0x0000000000087947 */ /* 0x000fea0003800000 */
.L_x_7:
[----:B------:R-:W-:Y:S02]  /*0ac0*/  ULDC UR4, c[0x0][0x580] ;  /* 0x0001600000047ab9 */ /* 0x000fe40000000800 */
[----:B------:R-:W-:-:S07]  /*0ad0*/  IMAD.U32 R56, RZ, RZ, UR4 ;  /* 0x00000004ff387e24 */ /* 0x000fce000f8e00ff */
.L_x_6:
[----:B------:R-:W-:Y:S02]  /*0ae0*/  ULDC.64 UR4, c[0x0][0x5a0] ;  /* 0x0001680000047ab9 */ /* 0x000fe40000000a00 */
[----:B------:R-:W-:-:S04]  /*0af0*/  ISETP.NE.U32.AND P0, PT, RZ, UR4, PT ;  /* 0x00000004ff007c0c */ /* 0x000fc8000bf05070 */
[----:B------:R-:W-:-:S13]  /*0b00*/  ISETP.NE.AND.EX P0, PT, RZ, UR5, PT, P0 ;  /* 0x00000005ff007c0c */ /* 0x000fda000bf05300 */
[----:B------:R-:W-:Y:S05]  /*0b10*/  @!P0 BRA `(.L_x_8) ;  /* 0x00000000001c8947 */ /* 0x000fea0003800000 */
[----:B0-----:R-:W0:Y:S02]  /*0b20*/  LDC.64 R4, c[0x0][0x5a0] ;  /* 0x00016800ff047b82 */ /* 0x001e240000000a00 */
[----:B0-----:R-:W2:Y:S02]  /*0b30*/  LDG.E.64 R4, desc[UR52][R4.64] ;  /* 0x0000003404047981 */ /* 0x001ea4000c1e1b00 */
[----:B--2---:R-:W-:-:S04]  /*0b40*/  ISETP.NE.U32.AND P0, PT, R4, RZ, PT ;  /* 0x000000ff0400720c */ /* 0x004fc80003f05070 */
[----:B------:R-:W-:-:S13]  /*0b50*/  ISETP.NE.AND.EX P0, PT, R5, RZ, PT, P0 ;  /* 0x000000ff0500720c */ /* 0x000fda0003f05300 */
[----:B------:R-:W-:Y:S05]  /*0b60*/  @!P0 BRA `(.L_x_8) ;  /* 0x0000000000088947 */ /* 0x000fea0003800000 */
[----:B-1----:R0:W5:Y:S01]  /*0b70*/  LD.E R57, desc[UR52][R4.64] ;  /* 0x0000003404397980 */ /* 0x002162000c101900 */
[----:B------:R-:W-:Y:S05]  /*0b80*/  BRA `(.L_x_9) ;  /* 0x0000000000247947 */ /* 0x000fea0003800000 */
.L_x_8:
[----:B------:R-:W-:Y:S02]  /*0b90*/  ULDC.64 UR4, c[0x0][0x590] ;  /* 0x0001640000047ab9 */ /* 0x000fe40000000a00 */
[----:B------:R-:W-:-:S04]  /*0ba0*/  ISETP.NE.U32.AND P0, PT, RZ, UR4, PT ;  /* 0x00000004ff007c0c */ /* 0x000fc8000bf05070 */
[----:B------:R-:W-:-:S13]  /*0bb0*/  ISETP.NE.AND.EX P0, PT, RZ, UR5, PT, P0 ;  /* 0x00000005ff007c0c */ /* 0x000fda000bf05300 */
[----:B------:R-:W-:Y:S05]  /*0bc0*/  @!P0 BRA `(.L_x_10) ;  /* 0x00000000000c8947 */ /* 0x000fea0003800000 */
[----:B0-----:R-:W1:Y:S02]  /*0bd0*/  LDC.64 R4, c[0x0][0x590] ;  /* 0x00016400ff047b82 */ /* 0x001e640000000a00 */
[----:B-1----:R1:W5:Y:S01]  /*0be0*/  LDG.E R57, desc[UR52][R4.64] ;  /* 0x0000003404397981 */ /* 0x002362000c1e1900 */
[----:B------:R-:W-:Y:S05]  /*0bf0*/  BRA `(.L_x_9) ;  /* 0x0000000000087947 */ /* 0x000fea0003800000 */
.L_x_10:
[----:B------:R-:W-:Y:S02]  /*0c00*/  ULDC UR4, c[0x0][0x584] ;  /* 0x0001610000047ab9 */ /* 0x000fe40000000800 */
[----:B-1----:R-:W-:-:S07]  /*0c10*/  IMAD.U32 R57, RZ, RZ, UR4 ;  /* 0x00000004ff397e24 */ /* 0x002fce000f8e00ff */
.L_x_9:
[----:B------:R-:W-:Y:S01]  /*0c20*/  ULDC UR4, c[0x0][0x65c] ;  /* 0x0001970000047ab9 */ /* 0x000fe20000000800 */
[----:B01----:R-:W0:Y:S01]  /*0c30*/  LDC.64 R4, c[0x0][0x650] ;  /* 0x00019400ff047b82 */ /* 0x003e220000000a00 */
[----:B------:R-:W-:Y:S01]  /*0c40*/  UISETP.NE.AND UP2, UPT, UR4, 0x1, UPT ;  /* 0x000000010400788c */ /* 0x000fe2000bf45270 */
[----:B------:R-:W-:Y:S01]  /*0c50*/  IMAD.MOV.U32 R18, RZ, RZ, -0x1 ;  /* 0xffffffffff127424 */ /* 0x000fe200078e00ff */
[----:B------:R-:W-:Y:S01]  /*0c60*/  UISETP.NE.AND UP0, UPT, UR19, 0x2, UPT ;  /* 0x000000021300788c */ /* 0x000fe2000bf05270 */
[----:B------:R-:W-:Y:S01]  /*0c70*/  IMAD.MOV.U32 R19, RZ, RZ, -0x1 ;  /* 0xffffffffff137424 */ /* 0x000fe200078e00ff */
[----:B------:R-:W-:-:S07]  /*0c80*/  UP2UR UR38, UPR, URZ, 0x4 ;  /* 0x000000043f267883 */ /* 0x000fce0008000000 */
[----:B------:R-:W-:Y:S01]  /*0c90*/  @UP2 ULDC UR12, c[0x0][0x10] ;  /* 0x00000400000c2ab9 */ /* 0x000fe20000000800 */
[----:B------:R-:W-:Y:S01]  /*0ca0*/  @UP2 UMOV UR4, UR8 ;  /* 0x0000000800042c82 */ /* 0x000fe20008000000 */
[----:B------:R-:W-:Y:S01]  /*0cb0*/  @UP2 UMOV UR5, URZ ;  /* 0x0000003f00052c82 */ /* 0x000fe20008000000 */
[----:B------:R-:W-:Y:S01]  /*0cc0*/  @!UP2 ULDC UR16, c[0x0][0xc] ;  /* 0x000003000010aab9 */ /* 0x000fe20000000800 */
[----:B------:R-:W-:Y:S01]  /*0cd0*/  @UP2 UIMAD.WIDE.U32 UR12, UR15, UR12, UR4 ;  /* 0x0000000c0f0c22a5 */ /* 0x000fe2000f8e0004 */
[----:B------:R-:W-:Y:S02]  /*0ce0*/  ULDC UR10, c[0x0][0xc] ;  /* 0x00000300000a7ab9 */ /* 0x000fe40000000800 */
[----:B------:R-:W-:Y:S01]  /*0cf0*/  @UP2 UMOV UR4, URZ ;  /* 0x0000003f00042c82 */ /* 0x000fe20008000000 */
[----:B------:R-:W-:Y:S01]  /*0d00*/  UMOV UR5, URZ ;  /* 0x0000003f00057c82 */ /* 0x000fe20008000000 */
[----:B------:R-:W-:Y:S01]  /*0d10*/  @UP2 UIADD3 UR18, UR13, UR4, URZ ;  /* 0x000000040d122290 */ /* 0x000fe2000fffe03f */
[----:B------:R-:W-:-:S02]  /*0d20*/  ULDC UR11, c[0x0][0x10] ;  /* 0x00000400000b7ab9 */ /* 0x000fc40000000800 */
[----:B------:R-:W-:Y:S01]  /*0d30*/  UMOV UR4, UR15 ;  /* 0x0000000f00047c82 */ /* 0x000fe20008000000 */
[----:B------:R-:W-:Y:S02]  /*0d40*/  UIMAD.WIDE.U32 UR10, UR10, UR11, URZ ;  /* 0x0000000b0a0a72a5 */ /* 0x000fe4000f8e003f */
[----:B------:R-:W-:Y:S01]  /*0d50*/  @!UP2 UIMAD.WIDE.U32 UR4, UR8, UR16, UR4 ;  /* 0x000000100804a2a5 */ /* 0x000fe2000f8e0004 */
[----:B------:R-:W-:Y:S02]  /*0d60*/  ULDC UR13, c[0x0][0x14] ;  /* 0x00000500000d7ab9 */ /* 0x000fe40000000800 */
[----:B------:R-:W-:Y:S02]  /*0d70*/  UIMAD.WIDE.U32 UR50, UR10, UR13, URZ ;  /* 0x0000000d0a3272a5 */ /* 0x000fe4000f8e003f */
[----:B------:R-:W-:Y:S02]  /*0d80*/  UIMAD UR37, UR11, UR13, URZ ;  /* 0x0000000d0b2572a4 */ /* 0x000fe4000f8e023f */
[----:B------:R-:W-:Y:S01]  /*0d90*/  @!UP2 UMOV UR12, UR4 ;  /* 0x00000004000cac82 */ /* 0x000fe20008000000 */
[----:B------:R-:W-:Y:S01]  /*0da0*/  @!UP2 UMOV UR18, UR5 ;  /* 0x000000050012ac82 */ /* 0x000fe20008000000 */
[----:B------:R-:W-:-:S02]  /*0db0*/  UIADD3 UR37, UR51, UR37, URZ ;  /* 0x0000002533257290 */ /* 0x000fc4000fffe03f */
[----:B------:R-:W-:-:S04]  /*0dc0*/  UIADD3 UR4, UP1, UR12, UR50, URZ ;  /* 0x000000320c047290 */ /* 0x000fc8000ff3e03f */
[----:B------:R-:W-:Y:S02]  /*0dd0*/  UIADD3.X UR5, UR18, UR37, URZ, UP1, !UPT ;  /* 0x0000002512057290 */ /* 0x000fe40008ffe43f */
[----:B------:R-:W-:Y:S02]  /*0de0*/  USEL UR4, UR4, UR12, !UP0 ;  /* 0x0000000c04047287 */ /* 0x000fe4000c000000 */
[----:B------:R-:W-:-:S04]  /*0df0*/  USEL UR5, UR5, UR18, !UP0 ;  /* 0x0000001205057287 */ /* 0x000fc8000c000000 */
[----:B0-----:R-:W-:Y:S01]  /*0e00*/  ISETP.LE.U32.AND P0, PT, R4, UR4, PT ;  /* 0x0000000404007c0c */ /* 0x001fe2000bf03070 */
[----:B------:R-:W-:Y:S01]  /*0e10*/  IMAD.U32 R16, RZ, RZ, UR4 ;  /* 0x00000004ff107e24 */ /* 0x000fe2000f8e00ff */
[----:B------:R-:W-:Y:S01]  /*0e20*/  PRMT R4, RZ, 0x7610, R4 ;  /* 0x00007610ff047816 */ /* 0x000fe20000000004 */
[----:B------:R-:W-:Y:S02]  /*0e30*/  IMAD.U32 R2, RZ, RZ, UR5 ;  /* 0x00000005ff027e24 */ /* 0x000fe4000f8e00ff */
[----:B------:R-:W-:-:S03]  /*0e40*/  IMAD.U32 R17, RZ, RZ, UR5 ;  /* 0x00000005ff117e24 */ /* 0x000fc6000f8e00ff */
[----:B------:R-:W-:Y:S01]  /*0e50*/  ISETP.GE.U32.AND.EX P0, PT, R2, R5, PT, P0 ;  /* 0x000000050200720c */ /* 0x000fe20003f06100 */
[----:B------:R-:W-:-:S12]  /*0e60*/  IMAD.MOV.U32 R2, RZ, RZ, -0x1 ;  /* 0xffffffffff027424 */ /* 0x000fd800078e00ff */
[----:B------:R-:W-:Y:S05]  /*0e70*/  @P0 BRA `(.L_x_11) ;  /* 0x0000000400500947 */ /* 0x000fea0003800000 */
[----:B------:R-:W-:Y:S01]  /*0e80*/  ULDC.64 UR18, c[0x0][0x628] ;  /* 0x00018a0000127ab9 */ /* 0x000fe20000000a00 */
[C---:B------:R-:W-:Y:S01]  /*0e90*/  R2UR UR20, R16.reuse ;  /* 0x00000000101472ca */ /* 0x040fe200000e0000 */
[----:B------:R-:W-:Y:S01]  /*0ea0*/  ULDC UR16, c[0x0][0x630] ;  /* 0x00018c0000107ab9 */ /* 0x000fe20000000800 */
[----:B------:R-:W-:Y:S02]  /*0eb0*/  ISETP.NE.U32.AND P0, PT, RZ, UR18, PT ;  /* 0x00000012ff007c0c */ /* 0x000fe4000bf05070 */
[----:B------:R-:W-:Y:S02]  /*0ec0*/  R2UR UR4, R16 ;  /* 0x00000000100472ca */ /* 0x000fe400000e0000 */
[----:B------:R-:W-:Y:S02]  /*0ed0*/  ISETP.NE.AND.EX P0, PT, RZ, UR19, PT, P0 ;  /* 0x00000013ff007c0c */ /* 0x000fe4000bf05300 */
[----:B------:R-:W-:-:S11]  /*0ee0*/  R2UR UR5, R17 ;  /* 0x00000000110572ca */ /* 0x000fd600000e0000 */
[----:B------:R-:W-:Y:S05]  /*0ef0*/  @!P0 BRA `(.L_x_12) ;  /* 0x0000000000308947 */ /* 0x000fea0003800000 */
[----:B------:R-:W-:Y:S01]  /*0f00*/  R2UR UR4, R16 ;  /* 0x00000000100472ca */ /* 0x000fe200000e0000 */
[----:B------:R-:W-:Y:S01]  /*0f10*/  ULDC UR12, c[0x0][0x634] ;  /* 0x00018d00000c7ab9 */ /* 0x000fe20000000800 */
[----:B------:R-:W-:-:S11]  /*0f20*/  R2UR UR15, R17 ;  /* 0x00000000110f72ca */ /* 0x000fd600000e0000 */
[----:B------:R-:W-:-:S04]  /*0f30*/  UIADD3 UR12, UP1, UR4, UR12, URZ ;  /* 0x0000000c040c7290 */ /* 0x000fc8000ff3e03f */
[----:B------:R-:W-:-:S04]  /*0f40*/  UIADD3.X UR15, URZ, UR15, URZ, UP1, !UPT ;  /* 0x0000000f3f0f7290 */ /* 0x000fc80008ffe43f */
[----:B------:R-:W-:-:S04]  /*0f50*/  UIMAD.WIDE.U32 UR4, UR15, UR18, URZ ;  /* 0x000000120f0472a5 */ /* 0x000fc8000f8e003f */
[----:B------:R-:W-:Y:S02]  /*0f60*/  UIMAD.WIDE.U32 UR10, UP1, UR12, UR19, UR4 ;  /* 0x000000130c0a72a5 */ /* 0x000fe4000f820004 */
[----:B------:R-:W-:Y:S02]  /*0f70*/  UIMAD.WIDE.U32 UR4, UR12, UR18, URZ ;  /* 0x000000120c0472a5 */ /* 0x000fe4000f8e003f */
[----:B------:R-:W-:Y:S02]  /*0f80*/  UIADD3.X UR13, URZ, URZ, URZ, UP1, !UPT ;  /* 0x0000003f3f0d7290 */ /* 0x000fe40008ffe43f */
[----:B------:R-:W-:Y:S01]  /*0f90*/  UIADD3 URZ, UP1, UR5, UR10, URZ ;  /* 0x0000000a053f7290 */ /* 0x000fe2000ff3e03f */
[----:B------:R-:W-:-:S03]  /*0fa0*/  UMOV UR12, UR11 ;  /* 0x0000000b000c7c82 */ /* 0x000fc60008000000 */
[----:B------:R-:W-:-:S12]  /*0fb0*/  UIMAD.WIDE.U32.X UR4, UR15, UR19, UR12, UP1 ;  /* 0x000000130f0472a5 */ /* 0x000fd800088e040c */
.L_x_12:
[----:B------:R-:W-:Y:S01]  /*0fc0*/  USHF.R.U64 UR4, UR4, UR16, UR5 ;  /* 0x0000001004047299 */ /* 0x000fe20008001205 */
[----:B------:R-:W-:Y:S01]  /*0fd0*/  R2UR UR11, R17 ;  /* 0x00000000110b72ca */ /* 0x000fe200000e0000 */
[----:B------:R-:W-:Y:S02]  /*0fe0*/  USHF.R.U32.HI UR5, URZ, UR16, UR5 ;  /* 0x000000103f057299 */ /* 0x000fe40008011605 */
[----:B------:R-:W-:Y:S01]  /*0ff0*/  UIADD3 UR12, UP1, URZ, -UR4, URZ ;  /* 0x800000043f0c7290 */ /* 0x000fe2000ff3e03f */
[----:B------:R-:W-:Y:S01]  /*1000*/  ULDC.64 UR18, c[0x0][0x620] ;  /* 0x0001880000127ab9 */ /* 0x000fe20000000a00 */
[----:B------:R-:W-:Y:S02]  /*1010*/  UISETP.NE.AND UP2, UPT, UR38, URZ, UPT ;  /* 0x0000003f2600728c */ /* 0x000fe4000bf45270 */
[----:B------:R-:W-:Y:S01]  /*1020*/  UIADD3.X UR5, URZ, ~UR5, URZ, UP1, !UPT ;  /* 0x800000053f057290 */ /* 0x000fe20008ffe43f */
[----:B------:R-:W-:Y:S01]  /*1030*/  UMOV UR10, UR20 ;  /* 0x00000014000a7c82 */ /* 0x000fe20008000000 */
[----:B------:R-:W-:-:S02]  /*1040*/  ULDC UR13, c[0x0][0x618] ;  /* 0x00018600000d7ab9 */ /* 0x000fc40000000800 */
[----:B------:R-:W-:Y:S02]  /*1050*/  UIMAD UR5, UR5, UR18, URZ ;  /* 0x00000012050572a4 */ /* 0x000fe4000f8e023f */
[----:B------:R-:W-:Y:S02]  /*1060*/  UIMAD.WIDE.U32 UR10, UR12, UR18, UR10 ;  /* 0x000000120c0a72a5 */ /* 0x000fe4000f8e000a */
[----:B------:R-:W-:Y:S02]  /*1070*/  UIMAD UR12, UR12, UR19, UR5 ;  /* 0x000000130c0c72a4 */ /* 0x000fe4000f8e0205 */
[----:B------:R-:W-:Y:S02]  /*1080*/  @UP2 UIMAD UR7, UR17, UR9, UR8 ;  /* 0x00000009110722a4 */ /* 0x000fe4000f8e0208 */
[----:B------:R-:W-:Y:S01]  /*1090*/  UIADD3 UR11, UR11, UR12, URZ ;  /* 0x0000000c0b0b7290 */ /* 0x000fe2000fffe03f */
[----:B------:R-:W-:Y:S01]  /*10a0*/  ULDC.64 UR8, c[0x0][0x640] ;  /* 0x0001900000087ab9 */ /* 0x000fe20000000a00 */
[----:B------:R-:W-:-:S02]  /*10b0*/  ULDC UR15, c[0x0][0x608] ;  /* 0x00018200000f7ab9 */ /* 0x000fc40000000800 */
[----:B------:R-:W-:Y:S01]  /*10c0*/  USHF.R.U64 UR20, UR10, UR13, UR11 ;  /* 0x0000000d0a147299 */ /* 0x000fe2000800120b */
[----:B------:R-:W-:Y:S01]  /*10d0*/  ISETP.NE.U32.AND P0, PT, RZ, UR8, PT ;  /* 0x00000008ff007c0c */ /* 0x000fe2000bf05070 */
[----:B------:R-:W-:Y:S01]  /*10e0*/  USHF.R.U32.HI UR11, URZ, UR13, UR11 ;  /* 0x0000000d3f0b7299 */ /* 0x000fe2000801160b */
[----:B------:R-:W-:Y:S02]  /*10f0*/  ULDC UR21, c[0x0][0x658] ;  /* 0x0001960000157ab9 */ /* 0x000fe40000000800 */
[----:B------:R-:W-:Y:S01]  /*1100*/  ISETP.NE.AND.EX P0, PT, RZ, UR9, PT, P0 ;  /* 0x00000009ff007c0c */ /* 0x000fe2000bf05300 */
[----:B------:R-:W-:Y:S02]  /*1110*/  USHF.R.U64 UR25, UR20, UR15, UR11 ;  /* 0x0000000f14197299 */ /* 0x000fe4000800120b */
[----:B------:R-:W-:Y:S01]  /*1120*/  USHF.R.U32.HI UR11, URZ, UR15, UR11 ;  /* 0x0000000f3f0b7299 */ /* 0x000fe2000801160b */
[----:B------:R-:W-:Y:S01]  /*1130*/  UMOV UR10, 0xffffffff ;  /* 0xffffffff000a7882 */ /* 0x000fe20000000000 */
[----:B------:R-:W-:Y:S01]  /*1140*/  ULDC UR5, c[0x0][0x600] ;  /* 0x0001800000057ab9 */ /* 0x000fe20000000800 */
[----:B------:R-:W-:-:S02]  /*1150*/  USHF.L.U32 UR10, UR10, UR21, URZ ;  /* 0x000000150a0a7299 */ /* 0x000fc4000800063f */
[----:B------:R-:W-:Y:S02]  /*1160*/  USHF.R.U64 UR26, UR25, UR21, UR11 ;  /* 0x00000015191a7299 */ /* 0x000fe4000800120b */
[----:B------:R-:W-:Y:S02]  /*1170*/  ULOP3.LUT UR15, URZ, UR10, URZ, 0x33, !UPT ;  /* 0x0000000a3f0f7292 */ /* 0x000fe4000f8e333f */
[----:B------:R-:W-:Y:S02]  /*1180*/  UIADD3 UR19, UR5, -0x1, URZ ;  /* 0xffffffff05137890 */ /* 0x000fe4000fffe03f */
[----:B------:R-:W-:Y:S01]  /*1190*/  USHF.R.U32.HI UR11, URZ, UR21, UR11 ;  /* 0x000000153f0b7299 */ /* 0x000fe2000801160b */
[----:B------:R-:W-:Y:S01]  /*11a0*/  ULDC UR22, c[0x0][0x648] ;  /* 0x0001920000167ab9 */ /* 0x000fe20000000800 */
[----:B------:R-:W-:Y:S01]  /*11b0*/  ULDC UR23, c[0x0][0x638] ;  /* 0x00018e0000177ab9 */ /* 0x000fe20000000800 */
[----:B------:R-:W-:Y:S01]  /*11c0*/  UMOV UR24, 0x1 ;  /* 0x0000000100187882 */ /* 0x000fe20000000000 */
[----:B------:R-:W-:Y:S01]  /*11d0*/  UMOV UR10, UR26 ;  /* 0x0000001a000a7c82 */ /* 0x000fe20008000000 */
[----:B------:R-:W-:Y:S07]  /*11e0*/  @!P0 BRA `(.L_x_13) ;  /* 0x0000000000308947 */ /* 0x000fee0003800000 */
[----:B------:R-:W-:Y:S02]  /*11f0*/  ULDC UR16, c[0x0][0x64c] ;  /* 0x0001930000107ab9 */ /* 0x000fe40000000800 */
        /* <DEDUP_REMOVED lines=8> */
[----:B------:R-:W-:-:S07]  /*1280*/  UIMAD.WIDE.U32.X UR8, UR18, UR9, UR16, UP1 ;  /* 0x00000009120872a5 */ /* 0x000fce00088e0410 */
[----:B------:R-:W-:Y:S01]  /*1290*/  UMOV UR10, UR8 ;  /* 0x00000008000a7c82 */ /* 0x000fe20008000000 */
[----:B------:R-:W-:-:S05]  /*12a0*/  UMOV UR11, UR9 ;  /* 0x00000009000b7c82 */ /* 0x000fca0008000000 */
.L_x_13:
[----:B------:R-:W-:Y:S01]  /*12b0*/  USHF.R.U64 UR9, UR10, UR22, UR11 ;  /* 0x000000160a097299 */ /* 0x000fe2000800120b */
[----:B------:R-:W-:Y:S01]  /*12c0*/  IMAD.MOV.U32 R4, RZ, RZ, 0x1 ;  /* 0x00000001ff047424 */ /* 0x000fe200078e00ff */
[----:B------:R-:W-:Y:S01]  /*12d0*/  USHF.L.U32 UR8, UR24, UR21, URZ ;  /* 0x0000001518087299 */ /* 0x000fe2000800063f */
[----:B------:R-:W-:Y:S01]  /*12e0*/  IMAD.U32 R19, RZ, RZ, UR4 ;  /* 0x00000004ff137e24 */ /* 0x000fe2000f8e00ff */
[----:B------:R-:W-:Y:S02]  /*12f0*/  ULOP3.LUT UR15, UR25, UR15, URZ, 0xc0, !UPT ;  /* 0x0000000f190f7292 */ /* 0x000fe4000f8ec03f */
[----:B------:R-:W-:Y:S02]  /*1300*/  UIADD3 UR10, -UR9, URZ, URZ ;  /* 0x0000003f090a7290 */ /* 0x000fe4000fffe13f */
[----:B------:R-:W-:Y:S02]  /*1310*/  UIMAD UR15, UR8, UR9, UR15 ;  /* 0x00000009080f72a4 */ /* 0x000fe4000f8e020f */
[----:B------:R-:W-:-:S02]  /*1320*/  ULOP3.LUT UR19, UR20, UR19, URZ, 0xc0, !UPT ;  /* 0x0000001314137292 */ /* 0x000fc4000f8ec03f */
[----:B------:R-:W-:Y:S01]  /*1330*/  UIMAD UR8, UR10, UR23, UR26 ;  /* 0x000000170a0872a4 */ /* 0x000fe2000f8e021a */
[----:B------:R-:W-:Y:S01]  /*1340*/  ULDC UR9, c[0x0][0x610] ;  /* 0x0001840000097ab9 */ /* 0x000fe20000000800 */
[----:B------:R-:W-:Y:S02]  /*1350*/  UISETP.NE.AND UP1, UPT, UR38, URZ, UPT ;  /* 0x0000003f2600728c */ /* 0x000fe4000bf25270 */
[----:B------:R-:W-:Y:S02]  /*1360*/  UIMAD UR7, UR15, UR9, UR7 ;  /* 0x000000090f0772a4 */ /* 0x000fe4000f8e0207 */
[----:B------:R-:W-:-:S04]  /*1370*/  UIMAD UR8, UR8, UR5, UR19 ;  /* 0x00000005080872a4 */ /* 0x000fc8000f8e0213 */
[----:B------:R-:W-:Y:S02]  /*1380*/  USEL UR5, UR8, UR7, !UP1 ;  /* 0x0000000708057287 */ /* 0x000fe4000c800000 */
[----:B------:R-:W-:-:S04]  /*1390*/  USEL UR7, UR7, UR8, !UP1 ;  /* 0x0000000807077287 */ /* 0x000fc8000c800000 */
[----:B------:R-:W-:Y:S02]  /*13a0*/  IMAD.U32 R2, RZ, RZ, UR5 ;  /* 0x00000005ff027e24 */ /* 0x000fe4000f8e00ff */
[----:B------:R-:W-:-:S07]  /*13b0*/  IMAD.U32 R18, RZ, RZ, UR7 ;  /* 0x00000007ff127e24 */ /* 0x000fce000f8e00ff */
.L_x_11:
[----:B------:R-:W-:Y:S05]  /*13c0*/  @!P1 BRA `(.L_x_14) ;  /* 0x00000000000c9947 */ /* 0x000fea0003800000 */
[----:B------:R-:W-:Y:S01]  /*13d0*/  UCGABAR_WAIT ;  /* 0x0000000000007dc7 */ /* 0x000fe20008000000 */
[----:B------:R-:W-:Y:S01]  /*13e0*/  CCTL.IVALL ;  /* 0x00000000ff00798f */ /* 0x000fe20002000000 */
[----:B------:R-:W-:Y:S05]  /*13f0*/  BRA `(.L_x_15) ;  /* 0x0000000000047947 */ /* 0x000fea0003800000 */
.L_x_14:
[----:B------:R-:W-:Y:S06]  /*1400*/  BAR.SYNC.DEFER_BLOCKING 0x0 ;  /* 0x0000000000007b1d */ /* 0x000fec0000010000 */
.L_x_15:
[----:B------:R-:W-:Y:S02]  /*1410*/  ULDC UR4, c[0x0][0x28c] ;  /* 0x0000a30000047ab9 */ /* 0x000fe40000000800 */
[----:B------:R-:W-:-:S04]  /*1420*/  UIADD3 UR4, UR4, 0x3f, URZ ;  /* 0x0000003f04047890 */ /* 0x000fc8000fffe03f */
[----:B------:R-:W-:-:S04]  /*1430*/  USHF.R.S32.HI UR5, URZ, 0x1f, UR4 ;  /* 0x0000001f3f057899 */ /* 0x000fc80008011404 */
[----:B------:R-:W-:-:S04]  /*1440*/  ULEA.HI UR5, UR5, UR4, URZ, 0x6 ;  /* 0x0000000405057291 */ /* 0x000fc8000f8f303f */
[----:B------:R-:W-:Y:S01]  /*1450*/  USHF.R.S32.HI UR39, URZ, 0x6, UR5 ;  /* 0x000000063f277899 */ /* 0x000fe20008011405 */
[----:B------:R-:W-:Y:S11]  /*1460*/  @!P2 BRA `(.L_x_16) ;  /* 0x00000038007ca947 */ /* 0x000ff60003800000 */
[----:B------:R-:W-:-:S06]  /*1470*/  UISETP.GT.U32.AND UP1, UPT, UR14, 0x1, UPT ;  /* 0x000000010e00788c */ /* 0x000fcc000bf24070 */
[----:B------:R-:W-:-:S13]  /*1480*/  PLOP3.LUT P0, PT, PT, PT, UP1, 0x80, 0x0 ;  /* 0x000000000000781c */ /* 0x000fda0003f0f018 */
[----:B------:R-:W-:Y:S05]  /*1490*/  @P0 EXIT ;  /* 0x000000000000094d */ /* 0x000fea0003800000 */
.L_x_17:
[----:B------:R-:W-:-:S08]  /*14a0*/  NOP ;  /* 0x0000000000007918 */ /* 0x000fd00000000000 */
[----:B------:R-:W0:Y:S02]  /*14b0*/  USETMAXREG.TRY_ALLOC.CTAPOOL UP1, 0xe8 ;  /* 0x000000e8000079c8 */ /* 0x000e240008020600 */
[----:B0-----:R-:W-:-:S13]  /*14c0*/  PLOP3.LUT P0, PT, PT, PT, UP1, 0x80, 0x0 ;  /* 0x000000000000781c */ /* 0x001fda0003f0f018 */
[----:B------:R-:W-:Y:S05]  /*14d0*/  @!P0 BRA `(.L_x_17) ;  /* 0xfffffffc00f08947 */ /* 0x000fea000383ffff */
[----:B------:R-:W-:-:S13]  /*14e0*/  LOP3.LUT P0, RZ, R4, 0xff, RZ, 0xc0, !PT ;  /* 0x000000ff04ff7812 */ /* 0x000fda000780c0ff */
[----:B------:R-:W-:Y:S05]  /*14f0*/  @!P0 EXIT ;  /* 0x000000000000894d */ /* 0x000fea0003800000 */
[----:B------:R-:W0:Y:S01]  /*1500*/  S2UR UR5, SR_CgaCtaId ;  /* 0x00000000000579c3 */ /* 0x000e220000008800 */
[----:B------:R-:W-:Y:S01]  /*1510*/  VIADD R7, R7, 0xffffffff ;  /* 0xffffffff07077836 */ /* 0x000fe20000000000 */
[CC--:B------:R-:W-:Y:S01]  /*1520*/  LEA.HI R0, R6.reuse, R3.reuse, RZ, 0x2 ;  /* 0x0000000306007211 */ /* 0x0c0fe200078f10ff */
[----:B------:R-:W-:Y:S01]  /*1530*/  USHF.R.U32.HI UR4, URZ, 0x2, UR39 ;  /* 0x000000023f047899 */ /* 0x000fe20008011627 */
[----:B------:R-:W-:Y:S01]  /*1540*/  LEA.HI R6, R6, R3, RZ, 0x5 ;  /* 0x0000000306067211 */ /* 0x000fe200078f28ff */
[----:B------:R-:W-:Y:S01]  /*1550*/  UMOV UR42, 0x400 ;  /* 0x00000400002a7882 */ /* 0x000fe20000000000 */
[----:B------:R-:W-:Y:S01]  /*1560*/  R2UR UR49, R7 ;  /* 0x00000000073172ca */ /* 0x000fe200000e0000 */
[----:B------:R-:W-:Y:S01]  /*1570*/  ULOP3.LUT UR43, UR39, 0x3, URZ, 0xc0, !UPT ;  /* 0x00000003272b7892 */ /* 0x000fe2000f8ec03f */
[--C-:B------:R-:W-:Y:S01]  /*1580*/  SHF.R.S32.HI R58, RZ, 0x2, R0.reuse ;  /* 0x00000002ff3a7819 */ /* 0x100fe20000011400 */
[----:B------:R-:W-:Y:S01]  /*1590*/  ULOP3.LUT UR4, UR4, 0x1, URZ, 0xc0, !UPT ;  /* 0x0000000104047892 */ /* 0x000fe2000f8ec03f */
[----:B------:R-:W-:Y:S01]  /*15a0*/  SHF.R.S32.HI R5, RZ, 0x1f, R0 ;  /* 0x0000001fff057819 */ /* 0x000fe20000011400 */
[----:B------:R-:W-:Y:S01]  /*15b0*/  USEL UR43, UR43, URZ, !UP0 ;  /* 0x0000003f2b2b7287 */ /* 0x000fe2000c000000 */
[----:B------:R-:W-:Y:S01]  /*15c0*/  LOP3.LUT R60, R0, 0xfffffffc, RZ, 0xc0, !PT ;  /* 0xfffffffc003c7812 */ /* 0x000fe200078ec0ff */
[----:B------:R-:W-:Y:S01]  /*15d0*/  UISETP.EQ.U32.AND UP0, UPT, UR4, 0x1, !UP0 ;  /* 0x000000010400788c */ /* 0x000fe2000c702070 */
[----:B------:R-:W-:Y:S01]  /*15e0*/  LEA.HI R5, R5, R58, RZ, 0x3 ;  /* 0x0000003a05057211 */ /* 0x000fe200078f18ff */
[----:B------:R-:W-:Y:S01]  /*15f0*/  UISETP.LT.AND UP1, UPT, UR39, 0x1, UPT ;  /* 0x000000012700788c */ /* 0x000fe2000bf21270 */
[----:B------:R-:W-:Y:S01]  /*1600*/  ISETP.NE.AND P0, PT, R7, RZ, PT ;  /* 0x000000ff0700720c */ /* 0x000fe20003f05270 */
[----:B------:R-:W-:Y:S01]  /*1610*/  ULDC UR6, c[0x0][0x284] ;  /* 0x0000a10000067ab9 */ /* 0x000fe20000000800 */
[----:B------:R-:W-:Y:S01]  /*1620*/  LOP3.LUT R5, R5, 0xfffffff8, RZ, 0xc0, !PT ;  /* 0xfffffff805057812 */ /* 0x000fe200078ec0ff */
[----:B------:R-:W-:Y:S01]  /*1630*/  USHF.L.U32 UR49, UR49, 0x3, URZ ;  /* 0x0000000331317899 */ /* 0x000fe2000800063f */
[----:B------:R-:W-:Y:S01]  /*1640*/  IMAD.IADD R60, R3, 0x1, -R60 ;  /* 0x00000001033c7824 */ /* 0x000fe200078e0a3c */
[----:B------:R-:W-:Y:S01]  /*1650*/  USEL UR45, UR39, 0x1, UP1 ;  /* 0x00000001272d7887 */ /* 0x000fe20008800000 */
[----:B------:R-:W-:Y:S01]  /*1660*/  SEL R70, RZ, 0x1, P0 ;  /* 0x00000001ff467807 */ /* 0x000fe20000000000 */
[----:B------:R-:W-:Y:S01]  /*1670*/  IMAD.IADD R58, R58, 0x1, -R5 ;  /* 0x000000013a3a7824 */ /* 0x000fe200078e0a05 */
[----:B0-----:R-:W-:Y:S01]  /*1680*/  ULEA UR42, UR5, UR42, 0x18 ;  /* 0x0000002a052a7291 */ /* 0x001fe2000f8ec03f */
[----:B------:R-:W-:Y:S01]  /*1690*/  SHF.R.S32.HI R5, RZ, 0x5, R6 ;  /* 0x00000005ff057819 */ /* 0x000fe20000011406 */
[----:B------:R-:W-:Y:S01]  /*16a0*/  IMAD.U32 R62, RZ, RZ, UR49 ;  /* 0x00000031ff3e7e24 */ /* 0x000fe2000f8e00ff */
[----:B------:R-:W-:Y:S01]  /*16b0*/  ULOP3.LUT UR40, UR36, 0x1, URZ, 0xfc, !UPT ;  /* 0x0000000124287892 */ /* 0x000fe2000f8efc3f */
[--C-:B------:R-:W-:Y:S01]  /*16c0*/  SHF.R.S32.HI R59, RZ, 0x1f, R58.reuse ;  /* 0x0000001fff3b7819 */ /* 0x100fe2000001143a */
[----:B------:R-:W-:Y:S01]  /*16d0*/  UIADD3 UR44, UR42, 0x50, URZ ;  /* 0x000000502a2c7890 */ /* 0x000fe2000fffe03f */
[C-C-:B------:R-:W-:Y:S01]  /*16e0*/  IMAD R65, R5.reuse, -0x10, -R58.reuse ;  /* 0xfffffff005417824 */ /* 0x140fe200078e0a3a */
[----:B------:R-:W-:Y:S01]  /*16f0*/  UIADD3 UR4, UR42, 0x180, URZ ;  /* 0x000001802a047890 */ /* 0x000fe2000fffe03f */
[C---:B------:R-:W-:Y:S01]  /*1700*/  LOP3.LUT R64, R62.reuse, 0x8, RZ, 0xc0, !PT ;  /* 0x000000083e407812 */ /* 0x040fe200078ec0ff */
[----:B------:R-:W-:Y:S01]  /*1710*/  UIADD3 UR5, UR42, 0x8180, URZ ;  /* 0x000081802a057890 */ /* 0x000fe2000fffe03f */
[----:B------:R-:W-:Y:S01]  /*1720*/  IMAD.WIDE R58, R5, 0x10, R58 ;  /* 0x00000010053a7825 */ /* 0x000fe200078e023a */
[----:B------:R-:W-:Y:S01]  /*1730*/  USHF.R.U32.HI UR4, URZ, 0x4, UR4 ;  /* 0x000000043f047899 */ /* 0x000fe20008011604 */
[----:B------:R-:W-:Y:S01]  /*1740*/  LOP3.LUT R62, R62, 0x8, RZ, 0xc, !PT ;  /* 0x000000083e3e7812 */ /* 0x000fe200078e0cff */
[----:B------:R-:W-:Y:S01]  /*1750*/  USHF.R.U32.HI UR5, URZ, 0x4, UR5 ;  /* 0x000000043f057899 */ /* 0x000fe20008011605 */
[----:B------:R-:W-:Y:S01]  /*1760*/  IMAD.U32 R61, RZ, RZ, UR44 ;  /* 0x0000002cff3d7e24 */ /* 0x000fe2000f8e00ff */
[----:B------:R-:W-:Y:S01]  /*1770*/  ULOP3.LUT UR4, UR4, 0x3fff, URZ, 0xc0, !UPT ;  /* 0x00003fff04047892 */ /* 0x000fe2000f8ec03f */
[----:B------:R-:W-:Y:S01]  /*1780*/  LOP3.LUT R64, R64, 0x18, RZ, 0x3c, !PT ;  /* 0x0000001840407812 */ /* 0x000fe200078e3cff */
[----:B------:R-:W-:Y:S01]  /*1790*/  ULOP3.LUT UR5, UR5, 0x3fff, URZ, 0xc0, !UPT ;  /* 0x00003fff05057892 */ /* 0x000fe2000f8ec03f */
[----:B------:R-:W-:Y:S01]  /*17a0*/  VIADD R63, R61, UR49 ;  /* 0x000000313d3f7c36 */ /* 0x000fe20008000000 */
[----:B------:R-:W-:Y:S01]  /*17b0*/  USHF.L.U32 UR41, UR39, 0x1, URZ ;  /* 0x0000000127297899 */ /* 0x000fe2000800063f */
[----:B------:R-:W-:Y:S01]  /*17c0*/  VIADD R65, R65, UR6 ;  /* 0x0000000641417c36 */ /* 0x000fe20008000000 */
[----:B------:R-:W-:-:S02]  /*17d0*/  UIADD3 UR45, -UR45, UR39, URZ ;  /* 0x000000272d2d7290 */ /* 0x000fc4000fffe13f */
[----:B------:R-:W-:Y:S02]  /*17e0*/  USEL UR46, URZ, 0x1, !UP0 ;  /* 0x000000013f2e7887 */ /* 0x000fe4000c000000 */
[----:B------:R-:W-:Y:S02]  /*17f0*/  ULOP3.LUT UR47, UR4, 0x10000, URZ, 0xfc, !UPT ;  /* 0x00010000042f7892 */ /* 0x000fe4000f8efc3f */
[----:B------:R-:W-:-:S12]  /*1800*/  ULOP3.LUT UR48, UR5, 0x10000, URZ, 0xfc, !UPT ;  /* 0x0001000005307892 */ /* 0x000fd8000f8efc3f */
.L_x_101:
[----:B------:R-:W-:Y:S01]  /*1810*/  SHF.L.U32 R0, R70, 0x1f, RZ ;  /* 0x0000001f46007819 */ /* 0x000fe200000006ff */
[----:B------:R-:W-:Y:S02]  /*1820*/  ULDC UR4, c[0x0][0x28c] ;  /* 0x0000a30000047ab9 */ /* 0x000fe40000000800 */
[----:B------:R-:W-:Y:S01]  /*1830*/  ISETP.LT.AND P1, PT, RZ, UR4, PT ;  /* 0x00000004ff007c0c */ /* 0x000fe2000bf21270 */
[----:B------:R-:W0:Y:S02]  /*1840*/  SYNCS.PHASECHK.TRANS64.TRYWAIT P0, [R61+UR49], R0 ;  /* 0x000000003d0075a7 */ /* 0x000e240008000171 */
[----:B0-23--:R-:W-:Y:S10]  /*1850*/  @!P0 BRA `(.L_x_18) ;  /* 0x0000004400cc8947 */ /* 0x00dff40003800000 */
.L_x_123:
[----:B------:R-:W-:Y:S05]  /*1860*/  @P1 BRA `(.L_x_19) ;  /* 0x0000000000401947 */ /* 0x000fea0003800000 */
[----:B0-----:R-:W-:Y:S01]  /*1870*/  MOV R0, 0x0 ;  /* 0x0000000000007802 */ /* 0x001fe20000000f00 */
[----:B------:R-:W-:Y:S01]  /*1880*/  ULDC.64 UR4, c[0x4][0x68] ;  /* 0x01001a0000047ab9 */ /* 0x000fe20000000a00 */
[----:B------:R-:W-:Y:S01]  /*1890*/  ULDC.64 UR6, c[0x4][0x8] ;  /* 0x0100020000067ab9 */ /* 0x000fe20000000a00 */
[----:B------:R-:W-:Y:S01]  /*18a0*/  IMAD.U32 R4, RZ, RZ, UR4 ;  /* 0x00000004ff047e24 */ /* 0x000fe2000f8e00ff */
[----:B------:R0:W1:Y:S01]  /*18b0*/  LDC.64 R14, c[0x4][R0] ;  /* 0x01000000000e7b82 */ /* 0x0000620000000a00 */
[----:B------:R-:W-:Y:S01]  /*18c0*/  IMAD.U32 R5, RZ, RZ, UR5 ;  /* 0x00000005ff057e24 */ /* 0x000fe2000f8e00ff */
[----:B------:R-:W-:Y:S01]  /*18d0*/  ULDC.64 UR4, c[0x4][0x70] ;  /* 0x01001c0000047ab9 */ /* 0x000fe20000000a00 */
[----:B------:R-:W-:Y:S02]  /*18e0*/  IMAD.U32 R10, RZ, RZ, UR6 ;  /* 0x00000006ff0a7e24 */ /* 0x000fe4000f8e00ff */
[----:B------:R-:W-:Y:S02]  /*18f0*/  IMAD.U32 R6, RZ, RZ, UR4 ;  /* 0x00000004ff067e24 */ /* 0x000fe4000f8e00ff */
[----:B------:R-:W-:-:S02]  /*1900*/  IMAD.U32 R7, RZ, RZ, UR5 ;  /* 0x00000005ff077e24 */ /* 0x000fc4000f8e00ff */
[----:B------:R-:W-:Y:S02]  /*1910*/  IMAD.U32 R11, RZ, RZ, UR7 ;  /* 0x00000007ff0b7e24 */ /* 0x000fe4000f8e00ff */
[----:B------:R-:W-:Y:S02]  /*1920*/  IMAD.MOV.U32 R8, RZ, RZ, 0x1e1 ;  /* 0x000001e1ff087424 */ /* 0x000fe400078e00ff */
[----:B------:R-:W-:Y:S02]  /*1930*/  IMAD.MOV.U32 R12, RZ, RZ, 0x1 ;  /* 0x00000001ff0c7424 */ /* 0x000fe400078e00ff */
[----:B0-----:R-:W-:-:S07]  /*1940*/  IMAD.MOV.U32 R13, RZ, RZ, RZ ;  /* 0x000000ffff0d7224 */ /* 0x001fce00078e00ff */
[----:B------:R-:W-:-:S07]  /*1950*/  LEPC R20, `(.L_x_19) ;  /* 0x000000001014794e */ /* 0x000fce0000000000 */
[----:B-1---5:R-:W-:Y:S05]  /*1960*/  CALL.ABS.NOINC R14 ;  /* 0x000000000e007343 */ /* 0x022fea0003c00000 */
.L_x_19:
[----:B0-----:R-:W-:-:S05]  /*1970*/  IMAD.U32 R0, RZ, RZ, UR40 ;  /* 0x00000028ff007e24 */ /* 0x001fca000f8e00ff */
[----:B------:R-:W-:-:S13]  /*1980*/  ISETP.NE.AND P0, PT, R0, 0x3, PT ;  /* 0x000000030000780c */ /* 0x000fda0003f05270 */
[----:B------:R-:W-:Y:S05]  /*1990*/  @!P0 BRA `(.L_x_20) ;  /* 0x0000000000048947 */ /* 0x000fea0003800000 */
[----:B------:R-:W-:Y:S01]  /*19a0*/  BPT.TRAP 0x1 ;  /* 0x000000040000795c */ /* 0x000fe20000300000 */
.L_x_20:
[----:B------:R-:W-:Y:S02]  /*19b0*/  IMAD.U32 R3, RZ, RZ, UR43 ;  /* 0x0000002bff037e24 */ /* 0x000fe4000f8e00ff */
[----:B------:R-:W-:-:S03]  /*19c0*/  IMAD.U32 R0, RZ, RZ, UR46 ;  /* 0x0000002eff007e24 */ /* 0x000fc6000f8e00ff */
[----:B------:R-:W-:Y:S02]  /*19d0*/  LEA R3, R3, UR42, 0x3 ;  /* 0x0000002a03037c11 */ /* 0x000fe4000f8e18ff */
[----:B------:R-:W-:-:S04]  /*19e0*/  SHF.L.U32 R0, R0, 0x1f, RZ ;  /* 0x0000001f00007819 */ /* 0x000fc800000006ff */
[----:B------:R0:W1:Y:S01]  /*19f0*/  SYNCS.PHASECHK.TRANS64.TRYWAIT P1, [R3+URZ], R0 ;  /* 0x00000000030075a7 */ /* 0x000062000802017f */
[----:B------:R-:W-:Y:S05]  /*1a00*/  @!P0 BRA `(.L_x_21) ;  /* 0x0000000000048947 */ /* 0x000fea0003800000 */
[----:B------:R-:W-:Y:S01]  /*1a10*/  BPT.TRAP 0x1 ;  /* 0x000000040000795c */ /* 0x000fe20000300000 */
.L_x_21:
[----:B-1----:R-:W-:Y:S05]  /*1a20*/  @P1 BRA `(.L_x_22) ;  /* 0x0000000000081947 */ /* 0x002fea0003800000 */
[----:B------:R-:W1:Y:S02]  /*1a30*/  SYNCS.PHASECHK.TRANS64.TRYWAIT P1, [R3+URZ], R0 ;  /* 0x00000000030075a7 */ /* 0x000e64000802017f */
[----:B-1----:R-:W-:Y:S05]  /*1a40*/  @!P1 BRA `(.L_x_23) ;  /* 0x0000004400649947 */ /* 0x002fea0003800000 */
.L_x_22:
[----:B------:R-:W-:Y:S05]  /*1a50*/  WARPSYNC.ALL ;  /* 0x0000000000007948 */ /* 0x000fea0003800000 */
[----:B------:R-:W-:Y:S01]  /*1a60*/  ULEA UR8, UR43, UR47, 0x9 ;  /* 0x0000002f2b087291 */ /* 0x000fe2000f8e483f */
[----:B------:R-:W-:Y:S01]  /*1a70*/  WARPGROUP.ARRIVE ;  /* 0x00000000000079c5 */ /* 0x000fe20000000000 */
[----:B------:R-:W-:Y:S01]  /*1a80*/  ULEA UR9, UR43, UR48, 0x9 ;  /* 0x000000302b097291 */ /* 0x000fe2000f8e483f */
[----:B01----:R-:W-:Y:S01]  /*1a90*/  IMAD.U32 R0, RZ, RZ, UR45 ;  /* 0x0000002dff007e24 */ /* 0x003fe2000f8e00ff */
[----:B------:R-:W-:Y:S01]  /*1aa0*/  UMOV UR5, 0x40000040 ;  /* 0x4000004000057882 */ /* 0x000fe20000000000 */
[----:B------:R-:W-:-:S02]  /*1ab0*/  UMOV UR7, 0x40000040 ;  /* 0x4000004000077882 */ /* 0x000fc40000000000 */
[----:B------:R-:W-:Y:S01]  /*1ac0*/  UMOV UR4, UR8 ;  /* 0x0000000800047c82 */ /* 0x000fe20008000000 */
[----:B------:R-:W-:Y:S01]  /*1ad0*/  ISETP.GE.AND P1, PT, R0, 0x1, PT ;  /* 0x000000010000780c */ /* 0x000fe20003f26270 */
[----:B------:R-:W-:Y:S02]  /*1ae0*/  UMOV UR6, UR9 ;  /* 0x0000000900067c82 */ /* 0x000fe40008000000 */
[----:B------:R-:W-:Y:S01]  /*1af0*/  HGMMA.64x64x16.F32.BF16 R24, gdesc[UR4], RZ, !UPT, gsb0 ;  /* 0x00e00000041879f0 */ /* 0x000fe2000c0018ff */
[----:B------:R-:W-:Y:S02]  /*1b00*/  UIADD3 UR4, UR8, 0x2, URZ ;  /* 0x0000000208047890 */ /* 0x000fe4000fffe03f */
[----:B------:R-:W-:Y:S01]  /*1b10*/  UIADD3 UR6, UR9, 0x2, URZ ;  /* 0x0000000209067890 */ /* 0x000fe2000fffe03f */
[----:B------:R-:W-:Y:S01]  /*1b20*/  UMOV UR5, 0x40000040 ;  /* 0x4000004000057882 */ /* 0x000fe20000000000 */
[----:B------:R-:W-:Y:S01]  /*1b30*/  UMOV UR7, 0x40000040 ;  /* 0x4000004000077882 */ /* 0x000fe20000000000 */
[----:B------:R-:W-:-:S02]  /*1b40*/  WARPGROUP.DEPBAR.LE gsb0, 0x0 ;  /* 0x00008000000079c5 */ /* 0x000fc40000010000 */
[----:B------:R-:W-:-:S06]  /*1b50*/  WARPGROUP.ARRIVE ;  /* 0x00000000000079c5 */ /* 0x000fcc0000000000 */
[----:B------:R-:W-:Y:S01]  /*1b60*/  HGMMA.64x64x16.F32.BF16 R24, gdesc[UR4], R24, gsb0 ;  /* 0x00e00000041879f0 */ /* 0x000fe20008001818 */
[----:B------:R-:W-:Y:S02]  /*1b70*/  UIADD3 UR4, UR8, 0x4, URZ ;  /* 0x0000000408047890 */ /* 0x000fe4000fffe03f */
[----:B------:R-:W-:Y:S01]  /*1b80*/  UIADD3 UR6, UR9, 0x4, URZ ;  /* 0x0000000409067890 */ /* 0x000fe2000fffe03f */
[----:B------:R-:W-:Y:S01]  /*1b90*/  UMOV UR5, 0x40000040 ;  /* 0x4000004000057882 */ /* 0x000fe20000000000 */
[----:B------:R-:W-:Y:S01]  /*1ba0*/  UMOV UR7, 0x40000040 ;  /* 0x4000004000077882 */ /* 0x000fe20000000000 */
[----:B------:R-:W-:Y:S02]  /*1bb0*/  WARPGROUP.DEPBAR.LE gsb0, 0x0 ;  /* 0x00008000000079c5 */ /* 0x000fe40000010000 */
        /* <DEDUP_REMOVED lines=8> */
[----:B------:R-:W-:Y:S03]  /*1c40*/  HGMMA.64x64x16.F32.BF16 R24, gdesc[UR4], R24, gsb0 ;  /* 0x00e00000041879f0 */ /* 0x000fe60008001818 */
[----:B------:R-:W-:Y:S02]  /*1c50*/  WARPGROUP.DEPBAR.LE gsb0, 0x0 ;  /* 0x00008000000079c5 */ /* 0x000fe40000010000 */
[----:B------:R-:W-:Y:S05]  /*1c60*/  @!P1 BRA `(.L_x_24) ;  /* 0x0000000400189947 */ /* 0x000fea0003800000 */
[----:B------:R-:W-:Y:S01]  /*1c70*/  UIADD3 UR4, UR43, 0x1, URZ ;  /* 0x000000012b047890 */ /* 0x000fe2000fffe03f */
[----:B------:R-:W-:Y:S02]  /*1c80*/  IMAD.U32 R0, RZ, RZ, UR45 ;  /* 0x0000002dff007e24 */ /* 0x000fe4000f8e00ff */
[----:B------:R-:W-:Y:S01]  /*1c90*/  IMAD.U32 R3, RZ, RZ, UR43 ;  /* 0x0000002bff037e24 */ /* 0x000fe2000f8e00ff */
[----:B------:R-:W-:-:S04]  /*1ca0*/  UISETP.NE.AND UP0, UPT, UR4, 0x4, UPT ;  /* 0x000000040400788c */ /* 0x000fc8000bf05270 */
[----:B------:R-:W-:Y:S02]  /*1cb0*/  USEL UR5, URZ, 0x1, UP0 ;  /* 0x000000013f057887 */ /* 0x000fe40008000000 */
[----:B------:R-:W-:Y:S02]  /*1cc0*/  USEL UR8, UR4, URZ, UP0 ;  /* 0x0000003f04087287 */ /* 0x000fe40008000000 */
[----:B------:R-:W-:-:S06]  /*1cd0*/  ULOP3.LUT UR5, UR46, UR5, URZ, 0x3c, !UPT ;  /* 0x000000052e057292 */ /* 0x000fcc000f8e3c3f */
[----:B------:R-:W-:-:S07]  /*1ce0*/  IMAD.U32 R6, RZ, RZ, UR5 ;  /* 0x00000005ff067e24 */ /* 0x000fce000f8e00ff */
.L_x_31:
[----:B------:R-:W-:Y:S05]  /*1cf0*/  @!P0 BRA `(.L_x_25) ;  /* 0x0000000000048947 */ /* 0x000fea0003800000 */
[----:B------:R-:W-:Y:S01]  /*1d00*/  BPT.TRAP 0x1 ;  /* 0x000000040000795c */ /* 0x000fe20000300000 */
.L_x_25:
[----:B------:R-:W-:Y:S01]  /*1d10*/  ULEA UR4, UR8, UR42, 0x3 ;  /* 0x0000002a08047291 */ /* 0x000fe2000f8e183f */
[----:B------:R-:W-:-:S08]  /*1d20*/  SHF.L.U32 R4, R6, 0x1f, RZ ;  /* 0x0000001f06047819 */ /* 0x000fd000000006ff */
[----:B------:R0:W1:Y:S01]  /*1d30*/  SYNCS.PHASECHK.TRANS64.TRYWAIT P1, [UR4], R4 ;  /* 0x00000004ff0075a7 */ /* 0x0000620008020144 */
[----:B------:R-:W-:Y:S05]  /*1d40*/  @!P0 BRA `(.L_x_26) ;  /* 0x0000000000048947 */ /* 0x000fea0003800000 */
[----:B------:R-:W-:Y:S01]  /*1d50*/  BPT.TRAP 0x1 ;  /* 0x000000040000795c */ /* 0x000fe20000300000 */
.L_x_26:
[----:B-1----:R-:W-:Y:S05]  /*1d60*/  @P1 BRA `(.L_x_27) ;  /* 0x0000000000081947 */ /* 0x002fea0003800000 */
[----:B------:R-:W1:Y:S02]  /*1d70*/  SYNCS.PHASECHK.TRANS64.TRYWAIT P1, [UR4], R4 ;  /* 0x00000004ff0075a7 */ /* 0x000e640008020144 */
[----:B-1----:R-:W-:Y:S05]  /*1d80*/  @!P1 BRA `(.L_x_28) ;  /* 0x0000004000a89947 */ /* 0x002fea0003800000 */
.L_x_27:
[----:B------:R-:W-:Y:S01]  /*1d90*/  ULEA UR9, UR8, UR47, 0x9 ;  /* 0x0000002f08097291 */ /* 0x000fe2000f8e483f */
[----:B------:R-:W-:Y:S01]  /*1da0*/  WARPGROUP.ARRIVE ;  /* 0x00000000000079c5 */ /* 0x000fe20000000000 */
[----:B------:R-:W-:Y:S01]  /*1db0*/  ULEA UR10, UR8, UR48, 0x9 ;  /* 0x00000030080a7291 */ /* 0x000fe2000f8e483f */
[----:B------:R-:W-:Y:S01]  /*1dc0*/  UMOV UR5, 0x40000040 ;  /* 0x4000004000057882 */ /* 0x000fe20000000000 */
[----:B------:R-:W-:-:S03]  /*1dd0*/  UMOV UR7, 0x40000040 ;  /* 0x4000004000077882 */ /* 0x000fc60000000000 */
[----:B------:R-:W-:Y:S02]  /*1de0*/  UMOV UR4, UR9 ;  /* 0x0000000900047c82 */ /* 0x000fe40008000000 */
[----:B------:R-:W-:Y:S02]  /*1df0*/  UMOV UR6, UR10 ;  /* 0x0000000a00067c82 */ /* 0x000fe40008000000 */
[----:B------:R-:W-:Y:S01]  /*1e00*/  HGMMA.64x64x16.F32.BF16 R24, gdesc[UR4], R24, gsb0 ;  /* 0x00e00000041879f0 */ /* 0x000fe20008001818 */
        /* <DEDUP_REMOVED lines=23> */
[----:B------:R-:W-:Y:S01]  /*1f80*/  BPT.TRAP 0x1 ;  /* 0x000000040000795c */ /* 0x000fe20000300000 */
.L_x_29:
[----:B------:R-:W-:Y:S01]  /*1f90*/  ISETP.NE.AND P1, PT, R23, RZ, PT ;  /* 0x000000ff1700720c */ /* 0x000fe20003f25270 */
[----:B------:R-:W-:-:S12]  /*1fa0*/  UISETP.GT.U32.AND UP0, UPT, UR36, 0x1, UPT ;  /* 0x000000012400788c */ /* 0x000fd8000bf04070 */
[----:B01----:R-:W-:-:S05]  /*1fb0*/  @P1 LEA R4, R3, UR42, 0x3 ;  /* 0x0000002a03041c11 */ /* 0x003fca000f8e18ff */
[----:B------:R-:W-:-:S05]  /*1fc0*/  @P1 VIADD R5, R4, 0x20 ;  /* 0x0000002004051836 */ /* 0x000fca0000000000 */
[----:B------:R-:W-:-:S04]  /*1fd0*/  @P1 PRMT R5, R22, 0x654, R5 ;  /* 0x0000065416051816 */ /* 0x000fc80000000005 */
[----:B------:R0:W-:Y:S01]  /*1fe0*/  @P1 SYNCS.ARRIVE.TRANS64.RED.A1T0 RZ, [R5+URZ], RZ ;  /* 0x000000ff05ff19a7 */ /* 0x0001e2000810043f */
[----:B------:R-:W-:-:S13]  /*1ff0*/  PLOP3.LUT P1, PT, PT, PT, UP0, 0x80, 0x0 ;  /* 0x000000000000781c */ /* 0x000fda0003f2f008 */
[----:B0-----:R-:W-:Y:S05]  /*2000*/  @P1 BRA `(.L_x_30) ;  /* 0x0000000000041947 */ /* 0x001fea0003800000 */
[----:B------:R-:W-:Y:S01]  /*2010*/  BPT.TRAP 0x1 ;  /* 0x000000040000795c */ /* 0x000fe20000300000 */
.L_x_30:
[----:B------:R-:W-:Y:S01]  /*2020*/  UIADD3 UR8, UR8, 0x1, URZ ;  /* 0x0000000108087890 */ /* 0x000fe2000fffe03f */
[C---:B------:R-:W-:Y:S01]  /*2030*/  ISETP.GT.AND P2, PT, R0.reuse, 0x1, PT ;  /* 0x000000010000780c */ /* 0x040fe20003f44270 */
[----:B------:R-:W-:Y:S02]  /*2040*/  VIADD R3, R3, 0x1 ;  /* 0x0000000103037836 */ /* 0x000fe40000000000 */
[----:B------:R-:W-:Y:S01]  /*2050*/  UISETP.NE.AND UP0, UPT, UR8, 0x4, UPT ;  /* 0x000000040800788c */ /* 0x000fe2000bf05270 */
[----:B------:R-:W-:Y:S02]  /*2060*/  VIADD R0, R0, 0xffffffff ;  /* 0xffffffff00007836 */ /* 0x000fe40000000000 */
[C---:B------:R-:W-:Y:S01]  /*2070*/  ISETP.NE.AND P1, PT, R3.reuse, 0x4, PT ;  /* 0x000000040300780c */ /* 0x040fe20003f25270 */
[----:B------:R-:W-:Y:S02]  /*2080*/  USEL UR4, URZ, 0x1, UP0 ;  /* 0x000000013f047887 */ /* 0x000fe40008000000 */
[----:B------:R-:W-:Y:S01]  /*2090*/  USEL UR8, UR8, URZ, UP0 ;  /* 0x0000003f08087287 */ /* 0x000fe20008000000 */
[----:B------:R-:W-:-:S03]  /*20a0*/  SEL R3, R3, RZ, P1 ;  /* 0x000000ff03037207 */ /* 0x000fc60000800000 */
[----:B------:R-:W-:Y:S01]  /*20b0*/  LOP3.LUT R6, R6, UR4, RZ, 0x3c, !PT ;  /* 0x0000000406067c12 */ /* 0x000fe2000f8e3cff */
[----:B------:R-:W-:Y:S07]  /*20c0*/  @P2 BRA `(.L_x_31) ;  /* 0xfffffffc00082947 */ /* 0x000fee000383ffff */
.L_x_24:
[----:B------:R-:W0:Y:S01]  /*20d0*/  LDC R0, c[0x0][0x28c] ;  /* 0x0000a300ff007b82 */ /* 0x000e220000000800 */
[----:B------:R1:W-:Y:S01]  /*20e0*/  SYNCS.ARRIVE.TRANS64.A1T0 RZ, [R62+UR44], RZ ;  /* 0x000000ff3eff79a7 */ /* 0x0003e2000810002c */
[----:B0-----:R-:W-:-:S13]  /*20f0*/  ISETP.GE.AND P1, PT, R0, 0x1, PT ;  /* 0x000000010000780c */ /* 0x001fda0003f26270 */
[----:B-1----:R-:W-:Y:S05]  /*2100*/  @!P1 BRA `(.L_x_32) ;  /* 0x0000000000409947 */ /* 0x002fea0003800000 */
[----:B------:R-:W-:Y:S05]  /*2110*/  @!P0 BRA `(.L_x_33) ;  /* 0x0000000000048947 */ /* 0x000fea0003800000 */
[----:B------:R-:W-:Y:S01]  /*2120*/  BPT.TRAP 0x1 ;  /* 0x000000040000795c */ /* 0x000fe20000300000 */
.L_x_33:
[----:B------:R-:W-:Y:S01]  /*2130*/  ISETP.NE.AND P0, PT, R23, RZ, PT ;  /* 0x000000ff1700720c */ /* 0x000fe20003f05270 */
[----:B------:R-:W-:-:S12]  /*2140*/  IMAD.U32 R3, RZ, RZ, UR42 ;  /* 0x0000002aff037e24 */ /* 0x000fd8000f8e00ff */
[----:B------:R-:W-:-:S05]  /*2150*/  VOTEU.ANY UP0, P0 ;  /* 0x00000000003f7886 */ /* 0x000fca0000000100 */
[----:B------:R-:W-:Y:S02]  /*2160*/  @UP0 UIADD3 UR4, UR45, UR43, URZ ;  /* 0x0000002b2d040290 */ /* 0x000fe4000fffe03f */
[----:B------:R-:W-:-:S04]  /*2170*/  UISETP.GT.U32.AND UP0, UPT, UR36, 0x1, UPT ;  /* 0x000000012400788c */ /* 0x000fc8000bf04070 */
[----:B------:R-:W-:-:S04]  /*2180*/  IMAD.U32 R0, RZ, RZ, UR4 ;  /* 0x00000004ff007e24 */ /* 0x000fc8000f8e00ff */
[----:B------:R-:W-:-:S05]  /*2190*/  @P0 IMAD.SHL.U32 R0, R0, 0x8, RZ ;  /* 0x0000000800000824 */ /* 0x000fca00078e00ff */
[----:B------:R-:W-:-:S04]  /*21a0*/  @P0 LOP3.LUT R0, R0, 0x18, RZ, 0xc0, !PT ;  /* 0x0000001800000812 */ /* 0x000fc800078ec0ff */
[----:B------:R-:W-:-:S04]  /*21b0*/  @P0 IADD3 R3, R3, 0x20, R0 ;  /* 0x0000002003030810 */ /* 0x000fc80007ffe000 */
[----:B------:R-:W-:-:S04]  /*21c0*/  @P0 PRMT R3, R22, 0x654, R3 ;  /* 0x0000065416030816 */ /* 0x000fc80000000003 */
[----:B------:R0:W-:Y:S01]  /*21d0*/  @P0 SYNCS.ARRIVE.TRANS64.RED.A1T0 RZ, [R3+URZ], RZ ;  /* 0x000000ff03ff09a7 */ /* 0x0001e2000810043f */
[----:B------:R-:W-:-:S13]  /*21e0*/  PLOP3.LUT P0, PT, PT, PT, UP0, 0x80, 0x0 ;  /* 0x000000000000781c */ /* 0x000fda0003f0f008 */
[----:B0-----:R-:W-:Y:S05]  /*21f0*/  @P0 BRA `(.L_x_32) ;  /* 0x0000000000040947 */ /* 0x001fea0003800000 */
[----:B------:R-:W-:Y:S01]  /*2200*/  BPT.TRAP 0x1 ;  /* 0x000000040000795c */ /* 0x000fe20000300000 */
.L_x_32:
[----:B------:R-:W-:Y:S01]  /*2210*/  SHF.L.U32 R0, R70, 0x1f, RZ ;  /* 0x0000001f46007819 */ /* 0x000fe200000006ff */
[----:B------:R-:W-:Y:S01]  /*2220*/  UIADD3 UR43, UR41, UR43, URZ ;  /* 0x0000002b292b7290 */ /* 0x000fe2000fffe03f */
[----:B------:R-:W0:Y:S01]  /*2230*/  LDC R7, c[0x0][0x288] ;  /* 0x0000a200ff077b82 */ /* 0x000e220000000800 */
[----:B------:R-:W-:Y:S02]  /*2240*/  IMAD.SHL.U32 R8, R60, 0x2, RZ ;  /* 0x000000023c087824 */ /* 0x000fe400078e00ff */
[----:B------:R-:W-:Y:S02]  /*2250*/  USHF.R.U32.HI UR4, URZ, 0x2, UR43 ;  /* 0x000000023f047899 */ /* 0x000fe4000801162b */
[----:B------:R-:W-:Y:S01]  /*2260*/  UISETP.GT.U32.AND UP0, UPT, UR43, 0x3, UPT ;  /* 0x000000032b00788c */ /* 0x000fe2000bf04070 */
[----:B------:R-:W-:Y:S01]  /*2270*/  SHF.R.S32.HI R9, RZ, 0x1f, R8 ;  /* 0x0000001fff097819 */ /* 0x000fe20000011408 */
[----:B------:R-:W-:Y:S01]  /*2280*/  ULOP3.LUT UR4, UR4, 0x1, URZ, 0xc0, !UPT ;  /* 0x0000000104047892 */ /* 0x000fe2000f8ec03f */
[----:B------:R-:W1:Y:S01]  /*2290*/  SYNCS.PHASECHK.TRANS64.TRYWAIT P0, [R61+UR49+0x10], R0 ;  /* 0x000010003d0075a7 */ /* 0x000e620008000171 */
[----:B------:R-:W-:-:S02]  /*22a0*/  UISETP.LT.U32.AND UP0, UPT, UR41, 0x4, UP0 ;  /* 0x000000042900788c */ /* 0x000fc40008701070 */
[----:B------:R-:W-:Y:S02]  /*22b0*/  UISETP.NE.U32.AND UP1, UPT, UR4, 0x1, UPT ;  /* 0x000000010400788c */ /* 0x000fe4000bf25070 */
[----:B------:R-:W-:Y:S02]  /*22c0*/  USEL UR5, URZ, 0x1, !UP0 ;  /* 0x000000013f057887 */ /* 0x000fe4000c000000 */
[----:B------:R-:W-:Y:S02]  /*22d0*/  UISETP.GT.U32.AND UP1, UPT, UR41, 0x3, !UP1 ;  /* 0x000000032900788c */ /* 0x000fe4000cf24070 */
[----:B------:R-:W-:Y:S02]  /*22e0*/  ULOP3.LUT UR43, UR43, 0x3, URZ, 0xc0, !UPT ;  /* 0x000000032b2b7892 */ /* 0x000fe4000f8ec03f */
[----:B------:R-:W-:-:S04]  /*22f0*/  USEL UR4, URZ, 0x1, !UP1 ;  /* 0x000000013f047887 */ /* 0x000fc8000c800000 */
[----:B------:R-:W-:Y:S01]  /*2300*/  ULOP3.LUT UR46, UR4, UR46, UR5, 0x96, !UPT ;  /* 0x0000002e042e7292 */ /* 0x000fe2000f8e9605 */
[----:B01----:R-:W-:Y:S11]  /*2310*/  @!P0 BRA `(.L_x_34) ;  /* 0x0000003c005c8947 */ /* 0x003ff60003800000 */
.L_x_124:
[----:B0-----:R-:W-:Y:S01]  /*2320*/  IMAD.SHL.U32 R0, R18, 0x40, RZ ;  /* 0x0000004012007824 */ /* 0x001fe200078e00ff */
[----:B------:R-:W-:Y:S01]  /*2330*/  ULDC UR6, c[0x0][0x284] ;  /* 0x0000a10000067ab9 */ /* 0x000fe20000000800 */
[----:B------:R-:W-:Y:S01]  /*2340*/  IMAD.SHL.U32 R14, R2, 0x40, RZ ;  /* 0x00000040020e7824 */ /* 0x000fe200078e00ff */
[----:B------:R-:W-:Y:S01]  /*2350*/  SHF.R.S32.HI R11, RZ, 0x1f, R19 ;  /* 0x0000001fff0b7819 */ /* 0x000fe20000011413 */
[----:B------:R-:W-:Y:S01]  /*2360*/  ULDC.64 UR4, c[0x0][0x5d0] ;  /* 0x0001740000047ab9 */ /* 0x000fe20000000a00 */
[----:B------:R-:W-:Y:S01]  /*2370*/  ISETP.GE.AND P0, PT, R0, UR6, PT ;  /* 0x0000000600007c0c */ /* 0x000fe2000bf06270 */
[----:B------:R-:W-:Y:S01]  /*2380*/  IMAD.WIDE.U32 R2, R19, UR4, R8 ;  /* 0x0000000413027c25 */ /* 0x000fe2000f8e0008 */
[----:B------:R-:W-:Y:S02]  /*2390*/  SHF.R.S32.HI R15, RZ, 0x1f, R14 ;  /* 0x0000001fff0f7819 */ /* 0x000fe4000001140e */
[----:B------:R-:W-:Y:S01]  /*23a0*/  ISETP.GE.OR P0, PT, R14, R7, P0 ;  /* 0x000000070e00720c */ /* 0x000fe20000706670 */
[----:B------:R-:W-:-:S04]  /*23b0*/  IMAD R4, R11, UR4, RZ ;  /* 0x000000040b047c24 */ /* 0x000fc8000f8e02ff */
[----:B------:R-:W-:Y:S01]  /*23c0*/  IMAD R5, R19, UR5, R4 ;  /* 0x0000000513057c24 */ /* 0x000fe2000f8e0204 */
[----:B------:R-:W-:-:S04]  /*23d0*/  IADD3 R4, P1, R14, R2, RZ ;  /* 0x000000020e047210 */ /* 0x000fc80007f3e0ff */
[----:B------:R-:W-:-:S03]  /*23e0*/  IADD3.X R5, R15, R3, R5, P1, !PT ;  /* 0x000000030f057210 */ /* 0x000fc60000ffe405 */
[----:B------:R-:W-:Y:S06]  /*23f0*/  @P0 BRA `(.L_x_35) ;  /* 0x0000002000c40947 */ /* 0x000fec0003800000 */
[----:B------:R-:W0:Y:S01]  /*2400*/  LDC.64 R72, c[0x0][0x5c8] ;  /* 0x00017200ff487b82 */ /* 0x000e220000000a00 */
[----:B-----5:R-:W-:Y:S01]  /*2410*/  FSETP.NEU.AND P0, PT, R57, RZ, PT ;  /* 0x000000ff3900720b */ /* 0x020fe20003f0d000 */
[----:B------:R-:W-:Y:S01]  /*2420*/  IMAD R3, R60, -0x2, R7 ;  /* 0xfffffffe3c037824 */ /* 0x000fe200078e0207 */
[----:B------:R-:W-:Y:S01]  /*2430*/  BSSY B0, `(.L_x_35) ;  /* 0x000022d000007945 */ /* 0x000fe20003800000 */
[----:B------:R-:W-:-:S04]  /*2440*/  IMAD.WIDE R66, R18, 0x40, R58 ;  /* 0x0000004012427825 */ /* 0x000fc800078e023a */
[----:B------:R-:W-:Y:S02]  /*2450*/  IMAD.IADD R2, R3, 0x1, -R14 ;  /* 0x0000000103027824 */ /* 0x000fe400078e0a0e */
[----:B------:R-:W-:-:S03]  /*2460*/  IMAD.IADD R0, R65, 0x1, -R0 ;  /* 0x0000000141007824 */ /* 0x000fc600078e0a00 */
[----:B------:R-:W-:-:S04]  /*2470*/  ISETP.GT.AND P2, PT, R2, RZ, PT ;  /* 0x000000ff0200720c */ /* 0x000fc80003f44270 */
[----:B------:R-:W-:Y:S01]  /*2480*/  ISETP.GT.AND P1, PT, R0, RZ, P2 ;  /* 0x000000ff0000720c */ /* 0x000fe20001724270 */
[-C--:B0-----:R-:W-:Y:S02]  /*2490*/  IMAD R3, R67, R72.reuse, RZ ;  /* 0x0000004843037224 */ /* 0x081fe400078e02ff */
[----:B------:R-:W-:-:S04]  /*24a0*/  IMAD.WIDE.U32 R68, R66, R72, R4 ;  /* 0x0000004842447225 */ /* 0x000fc800078e0004 */
[----:B------:R-:W-:-:S04]  /*24b0*/  IMAD R3, R66, R73, R3 ;  /* 0x0000004942037224 */ /* 0x000fc800078e0203 */
[----:B------:R-:W-:Y:S01]  /*24c0*/  IMAD.IADD R7, R69, 0x1, R3 ;  /* 0x0000000145077824 */ /* 0x000fe200078e0203 */
[----:B------:R-:W-:Y:S06]  /*24d0*/  @!P0 BRA `(.L_x_36) ;  /* 0x0000001400f08947 */ /* 0x000fec0003800000 */
[----:B------:R-:W0:Y:S01]  /*24e0*/  LDC.64 R74, c[0x0][0x5b8] ;  /* 0x00016e00ff4a7b82 */ /* 0x000e220000000a00 */
[----:B------:R-:W-:-:S07]  /*24f0*/  ULDC.64 UR4, c[0x0][0x5c0] ;  /* 0x0001700000047ab9 */ /* 0x000fce0000000a00 */
[----:B------:R-:W1:Y:S08]  /*2500*/  LDC.64 R76, c[0x0][0x5b0] ;  /* 0x00016c00ff4c7b82 */ /* 0x000e700000000a00 */
[----:B------:R-:W2:Y:S01]  /*2510*/  LDC.64 R78, c[0x0][0x5a8] ;  /* 0x00016a00ff4e7b82 */ /* 0x000ea20000000a00 */
[-C--:B0-----:R-:W-:Y:S02]  /*2520*/  IMAD R6, R11, R74.reuse, RZ ;  /* 0x0000004a0b067224 */ /* 0x081fe400078e02ff */
[----:B------:R-:W-:-:S04]  /*2530*/  IMAD.WIDE.U32 R4, R19, R74, R8 ;  /* 0x0000004a13047225 */ /* 0x000fc800078e0008 */
[----:B------:R-:W-:Y:S01]  /*2540*/  IMAD R69, R19, R75, R6 ;  /* 0x0000004b13457224 */ /* 0x000fe200078e0206 */
[----:B------:R-:W-:Y:S01]  /*2550*/  IADD3 R10, P0, R14, R4, RZ ;  /* 0x000000040e0a7210 */ /* 0x000fe20007f1e0ff */
[----:B-1----:R-:W-:-:S03]  /*2560*/  IMAD R3, R67, R76, RZ ;  /* 0x0000004c43037224 */ /* 0x002fc600078e02ff */
[----:B------:R-:W-:Y:S01]  /*2570*/  IADD3.X R11, R15, R5, R69, P0, !PT ;  /* 0x000000050f0b7210 */ /* 0x000fe200007fe445 */
[C---:B------:R-:W-:Y:S02]  /*2580*/  IMAD R71, R66.reuse, R77, R3 ;  /* 0x0000004d42477224 */ /* 0x040fe400078e0203 */
[----:B------:R-:W-:-:S04]  /*2590*/  IMAD.WIDE.U32 R4, R66, R76, R10 ;  /* 0x0000004c42047225 */ /* 0x000fc800078e000a */
[----:B------:R-:W-:Y:S01]  /*25a0*/  IMAD.IADD R3, R5, 0x1, R71 ;  /* 0x0000000105037824 */ /* 0x000fe200078e0247 */
[----:B--2---:R-:W-:-:S04]  /*25b0*/  LEA R12, P0, R4, R78, 0x1 ;  /* 0x0000004e040c7211 */ /* 0x004fc800078008ff */
[----:B------:R-:W-:-:S05]  /*25c0*/  LEA.HI.X R13, R4, R79, R3, 0x1, P0 ;  /* 0x0000004f040d7211 */ /* 0x000fca00000f0c03 */
[----:B------:R-:W2:Y:S01]  /*25d0*/  @P1 LDG.E.LTC128B.U16 R3, desc[UR52][R12.64] ;  /* 0x000000340c031981 */ /* 0x000ea2000c1e1520 */
[----:B------:R-:W-:Y:S01]  /*25e0*/  IMAD.WIDE.U32 R4, R66, R76, R14 ;  /* 0x0000004c42047225 */ /* 0x000fe200078e000e */
[----:B------:R-:W-:Y:S02]  /*25f0*/  BSSY B1, `(.L_x_37) ;  /* 0x0000015000017945 */ /* 0x000fe40003800000 */
[----:B------:R-:W-:-:S04]  /*2600*/  IADD3 R20, P0, R8, R4, RZ ;  /* 0x0000000408147210 */ /* 0x000fc80007f1e0ff */
[----:B------:R-:W-:Y:S02]  /*2610*/  IADD3.X R21, R9, R71, R5, P0, !PT ;  /* 0x0000004709157210 */ /* 0x000fe400007fe405 */
[----:B------:R-:W-:Y:S01]  /*2620*/  LEA R6, P0, R68, UR4, 0x1 ;  /* 0x0000000444067c11 */ /* 0x000fe2000f8008ff */
[----:B------:R-:W-:-:S03]  /*2630*/  IMAD.WIDE.U32 R20, R19, R74, R20 ;  /* 0x0000004a13147225 */ /* 0x000fc600078e0014 */
[----:B------:R-:W-:Y:S02]  /*2640*/  LEA.HI.X R7, R68, UR5, R7, 0x1, P0 ;  /* 0x0000000544077c11 */ /* 0x000fe400080f0c07 */
[----:B------:R-:W-:-:S04]  /*2650*/  ISETP.GT.AND P0, PT, R2, 0x1, PT ;  /* 0x000000010200780c */ /* 0x000fc80003f04270 */
[----:B------:R-:W-:Y:S01]  /*2660*/  ISETP.GT.AND P3, PT, R0, RZ, P0 ;  /* 0x000000ff0000720c */ /* 0x000fe20000764270 */
[----:B--2---:R-:W-:-:S04]  /*2670*/  IMAD.U32 R4, R3, 0x10000, RZ ;  /* 0x0001000003047824 */ /* 0x004fc800078e00ff */
[----:B------:R-:W-:Y:S01]  /*2680*/  FMUL R5, R4, R57 ;  /* 0x0000003904057220 */ /* 0x000fe20000400000 */
[----:B------:R-:W-:-:S03]  /*2690*/  LEA R4, P4, R20, R78, 0x1 ;  /* 0x0000004e14047211 */ /* 0x000fc600078808ff */
[----:B------:R-:W-:-:S05]  /*26a0*/  FFMA R5, R24, R56, R5 ;  /* 0x0000003818057223 */ /* 0x000fca0000000005 */
[----:B------:R-:W-:Y:S01]  /*26b0*/  F2FP.BF16.F32.PACK_AB R12, RZ, R5 ;  /* 0x00000005ff0c723e */ /* 0x000fe200000010ff */
[----:B------:R-:W-:-:S03]  /*26c0*/  IMAD.IADD R5, R69, 0x1, R21 ;  /* 0x0000000145057824 */ /* 0x000fc600078e0215 */
[----:B------:R-:W-:Y:S01]  /*26d0*/  PRMT R13, R12, 0x7610, R13 ;  /* 0x000076100c0d7816 */ /* 0x000fe2000000000d */
[----:B------:R-:W-:Y:S01]  /*26e0*/  IMAD.SHL.U32 R12, R76, 0x8, RZ ;  /* 0x000000084c0c7824 */ /* 0x000fe200078e00ff */
[----:B------:R-:W-:-:S03]  /*26f0*/  LEA.HI.X R5, R20, R79, R5, 0x1, P4 ;  /* 0x0000004f14057211 */ /* 0x000fc600020f0c05 */
[----:B------:R0:W-:Y:S02]  /*2700*/  @P1 STG.E.U16 desc[UR52][R6.64], R13 ;  /* 0x0000000d06001986 */ /* 0x0001e4000c101534 */
[----:B0-----:R-:W-:Y:S01]  /*2710*/  SHF.L.U64.HI R13, R76, 0x3, R77 ;  /* 0x000000034c0d7819 */ /* 0x001fe2000001024d */
[----:B------:R-:W-:Y:S06]  /*2720*/  @!P3 BRA `(.L_x_38) ;  /* 0x000000000004b947 */ /* 0x000fec0003800000 */
[----:B------:R0:W5:Y:S02]  /*2730*/  LDG.E.LTC128B.U16 R3, desc[UR52][R4.64+0x2] ;  /* 0x0000023404037981 */ /* 0x000164000c1e1520 */
.L_x_38:
[----:B------:R-:W-:Y:S05]  /*2740*/  BSYNC B1 ;  /* 0x0000000000017941 */ /* 0x000fea0003800000 */
.L_x_37:
[----:B-----5:R-:W-:Y:S01]  /*2750*/  IMAD.U32 R18, R3, 0x10000, RZ ;  /* 0x0001000003127824 */ /* 0x020fe200078e00ff */
[----:B------:R-:W-:Y:S01]  /*2760*/  ISETP.GT.AND P2, PT, R0, 0x8, P2 ;  /* 0x000000080000780c */ /* 0x000fe20001744270 */
[----:B------:R-:W-:-:S04]  /*2770*/  IMAD.WIDE.U32 R66, R66, R76, R12 ;  /* 0x0000004c42427225 */ /* 0x000fc800078e000c */
[----:B------:R-:W-:Y:S01]  /*2780*/  FMUL R18, R18, R57 ;  /* 0x0000003912127220 */ /* 0x000fe20000400000 */
[----:B------:R-:W-:Y:S01]  /*2790*/  IMAD.IADD R71, R71, 0x1, R67 ;  /* 0x0000000147477824 */ /* 0x000fe200078e0243 */
[----:B------:R-:W-:Y:S02]  /*27a0*/  IADD3 R10, P1, R10, R66, RZ ;  /* 0x000000420a0a7210 */ /* 0x000fe40007f3e0ff */
[----:B------:R-:W-:-:S03]  /*27b0*/  FFMA R18, R25, R56, R18 ;  /* 0x0000003819127223 */ /* 0x000fc60000000012 */
[----:B------:R-:W-:Y:S02]  /*27c0*/  IMAD.X R11, R71, 0x1, R11, P1 ;  /* 0x00000001470b7824 */ /* 0x000fe400008e060b */
[----:B------:R-:W-:Y:S02]  /*27d0*/  F2FP.BF16.F32.PACK_AB R18, RZ, R18 ;  /* 0x00000012ff12723e */ /* 0x000fe400000010ff */
[----:B------:R-:W-:Y:S02]  /*27e0*/  LEA R12, P1, R10, R78, 0x1 ;  /* 0x0000004e0a0c7211 */ /* 0x000fe400078208ff */
[----:B------:R-:W-:Y:S02]  /*27f0*/  PRMT R20, R18, 0x7610, R20 ;  /* 0x0000761012147816 */ /* 0x000fe40000000014 */
[----:B------:R-:W-:Y:S02]  /*2800*/  PRMT R18, R3, 0x7610, R18 ;  /* 0x0000761003127816 */ /* 0x000fe40000000012 */
[----:B------:R-:W-:Y:S01]  /*2810*/  LEA.HI.X R13, R10, R79, R11, 0x1, P1 ;  /* 0x0000004f0a0d7211 */ /* 0x000fe200008f0c0b */
[----:B------:R1:W-:Y:S04]  /*2820*/  @P3 STG.E.U16 desc[UR52][R6.64+0x2], R20 ;  /* 0x0000021406003986 */ /* 0x0003e8000c101534 */
[----:B------:R-:W2:Y:S01]  /*2830*/  @P2 LDG.E.LTC128B.U16 R18, desc[UR52][R12.64] ;  /* 0x000000340c122981 */ /* 0x000ea2000c1e1520 */
[----:B------:R-:W-:Y:S01]  /*2840*/  IADD3 R14, P1, P3, R8, R66, R14 ;  /* 0x00000042080e7210 */ /* 0x000fe20007b3e00e */
[----:B------:R-:W-:Y:S01]  /*2850*/  BSSY B1, `(.L_x_39) ;  /* 0x0000011000017945 */ /* 0x000fe20003800000 */
[----:B------:R-:W-:-:S02]  /*2860*/  SHF.L.U64.HI R11, R72, 0x4, R73 ;  /* 0x00000004480b7819 */ /* 0x000fc40000010249 */
[----:B------:R-:W-:Y:S02]  /*2870*/  IADD3.X R15, R9, R71, R15, P1, P3 ;  /* 0x00000047090f7210 */ /* 0x000fe40000fe640f */
[----:B------:R-:W-:Y:S02]  /*2880*/  LEA R10, P1, R72, R6, 0x4 ;  /* 0x00000006480a7211 */ /* 0x000fe400078220ff */
[----:B------:R-:W-:Y:S01]  /*2890*/  ISETP.GT.AND P0, PT, R0, 0x8, P0 ;  /* 0x000000080000780c */ /* 0x000fe20000704270 */
[----:B------:R-:W-:-:S04]  /*28a0*/  IMAD.WIDE.U32 R14, R19, R74, R14 ;  /* 0x0000004a130e7225 */ /* 0x000fc800078e000e */
[----:B------:R-:W-:Y:S02]  /*28b0*/  IMAD.X R11, R11, 0x1, R7, P1 ;  /* 0x000000010b0b7824 */ /* 0x000fe400008e0607 */
[----:B------:R-:W-:Y:S02]  /*28c0*/  IMAD.IADD R9, R69, 0x1, R15 ;  /* 0x0000000145097824 */ /* 0x000fe400078e020f */
[----:B--2---:R-:W-:-:S04]  /*28d0*/  IMAD.U32 R8, R18, 0x10000, RZ ;  /* 0x0001000012087824 */ /* 0x004fc800078e00ff */
[----:B------:R-:W-:Y:S01]  /*28e0*/  FMUL R3, R8, R57 ;  /* 0x0000003908037220 */ /* 0x000fe20000400000 */
[----:B------:R-:W-:-:S03]  /*28f0*/  LEA R8, P3, R14, R78, 0x1 ;  /* 0x0000004e0e087211 */ /* 0x000fc600078608ff */
[----:B------:R-:W-:Y:S01]  /*2900*/  FFMA R3, R26, R56, R3 ;  /* 0x000000381a037223 */ /* 0x000fe20000000003 */
[----:B------:R-:W-:-:S04]  /*2910*/  LEA.HI.X R9, R14, R79, R9, 0x1, P3 ;  /* 0x0000004f0e097211 */ /* 0x000fc800018f0c09 */
[----:B------:R-:W-:-:S05]  /*2920*/  F2FP.BF16.F32.PACK_AB R3, RZ, R3 ;  /* 0x00000003ff03723e */ /* 0x000fca00000010ff */
[----:B------:R1:W-:Y:S01]  /*2930*/  @P2 STG.E.U16 desc[UR52][R10.64], R3 ;  /* 0x000000030a002986 */ /* 0x0003e2000c101534 */
[----:B------:R-:W-:Y:S05]  /*2940*/  @!P0 BRA `(.L_x_40) ;  /* 0x0000000000048947 */ /* 0x000fea0003800000 */
[----:B------:R2:W5:Y:S02]  /*2950*/  LDG.E.LTC128B.U16 R18, desc[UR52][R8.64+0x2] ;  /* 0x0000023408127981 */ /* 0x000564000c1e1520 */
.L_x_40:
[----:B------:R-:W-:Y:S05]  /*2960*/  BSYNC B1 ;  /* 0x0000000000017941 */ /* 0x000fea0003800000 */
.L_x_39:
[----:B-----5:R-:W-:Y:S01]  /*2970*/  IMAD.U32 R12, R18, 0x10000, RZ ;  /* 0x00010000120c7824 */ /* 0x020fe200078e00ff */
[----:B------:R-:W-:Y:S01]  /*2980*/  ISETP.GT.AND P1, PT, R2, 0x8, PT ;  /* 0x000000080200780c */ /* 0x000fe20003f24270 */
[----:B------:R-:W-:Y:S02]  /*2990*/  BSSY B1, `(.L_x_41) ;  /* 0x0000008000017945 */ /* 0x000fe40003800000 */
[----:B------:R-:W-:Y:S01]  /*29a0*/  FMUL R12, R12, R57 ;  /* 0x000000390c0c7220 */ /* 0x000fe20000400000 */
[----:B------:R-:W-:-:S03]  /*29b0*/  ISETP.GT.AND P2, PT, R0, RZ, P1 ;  /* 0x000000ff0000720c */ /* 0x000fc60000f44270 */
[----:B------:R-:W-:-:S05]  /*29c0*/  FFMA R12, R27, R56, R12 ;  /* 0x000000381b0c7223 */ /* 0x000fca000000000c */
[----:B------:R-:W-:-:S05]  /*29d0*/  F2FP.BF16.F32.PACK_AB R12, RZ, R12 ;  /* 0x0000000cff0c723e */ /* 0x000fca00000010ff */
[----:B------:R3:W-:Y:S01]  /*29e0*/  @P0 STG.E.U16 desc[UR52][R10.64+0x2], R12 ;  /* 0x0000020c0a000986 */ /* 0x0007e2000c101534 */
[----:B------:R-:W-:Y:S05]  /*29f0*/  @!P2 BRA `(.L_x_42) ;  /* 0x000000000004a947 */ /* 0x000fea0003800000 */
[----:B------:R4:W5:Y:S02]  /*2a00*/  LDG.E.LTC128B.U16 R18, desc[UR52][R4.64+0x10] ;  /* 0x0000103404127981 */ /* 0x000964000c1e1520 */
.L_x_42:
[----:B------:R-:W-:Y:S05]  /*2a10*/  BSYNC B1 ;  /* 0x0000000000017941 */ /* 0x000fea0003800000 */
.L_x_41:
[----:B---3-5:R-:W-:Y:S01]  /*2a20*/  IMAD.U32 R12, R18, 0x10000, RZ ;  /* 0x00010000120c7824 */ /* 0x028fe200078e00ff */
[----:B------:R-:W-:Y:S01]  /*2a30*/  ISETP.GT.AND P0, PT, R2, 0x9, PT ;  /* 0x000000090200780c */ /* 0x000fe20003f04270 */
[----:B------:R-:W-:Y:S02]  /*2a40*/  BSSY B1, `(.L_x_43) ;  /* 0x0000008000017945 */ /* 0x000fe40003800000 */
[----:B-1----:R-:W-:Y:S01]  /*2a50*/  FMUL R3, R12, R57 ;  /* 0x000000390c037220 */ /* 0x002fe20000400000 */
[----:B------:R-:W-:-:S03]  /*2a60*/  ISETP.GT.AND P3, PT, R0, RZ, P0 ;  /* 0x000000ff0000720c */ /* 0x000fc60000764270 */
[----:B------:R-:W-:-:S05]  /*2a70*/  FFMA R3, R28, R56, R3 ;  /* 0x000000381c037223 */ /* 0x000fca0000000003 */
[----:B------:R-:W-:-:S05]  /*2a80*/  F2FP.BF16.F32.PACK_AB R3, RZ, R3 ;  /* 0x00000003ff03723e */ /* 0x000fca00000010ff */
[----:B------:R1:W-:Y:S01]  /*2a90*/  @P2 STG.E.U16 desc[UR52][R6.64+0x10], R3 ;  /* 0x0000100306002986 */ /* 0x0003e2000c101534 */
[----:B------:R-:W-:Y:S05]  /*2aa0*/  @!P3 BRA `(.L_x_44) ;  /* 0x000000000004b947 */ /* 0x000fea0003800000 */
[----:B------:R3:W5:Y:S02]  /*2ab0*/  LDG.E.LTC128B.U16 R18, desc[UR52][R4.64+0x12] ;  /* 0x0000123404127981 */ /* 0x000764000c1e1520 */
.L_x_44:
[----:B------:R-:W-:Y:S05]  /*2ac0*/  BSYNC B1 ;  /* 0x0000000000017941 */ /* 0x000fea0003800000 */
.L_x_43:
[----:B-----5:R-:W-:Y:S01]  /*2ad0*/  IMAD.U32 R12, R18, 0x10000, RZ ;  /* 0x00010000120c7824 */ /* 0x020fe200078e00ff */
[----:B------:R-:W-:Y:S01]  /*2ae0*/  ISETP.GT.AND P1, PT, R0, 0x8, P1 ;  /* 0x000000080000780c */ /* 0x000fe20000f24270 */
[----:B------:R-:W-:Y:S02]  /*2af0*/  BSSY B1, `(.L_x_45) ;  /* 0x0000007000017945 */ /* 0x000fe40003800000 */
[----:B------:R-:W-:-:S04]  /*2b00*/  FMUL R12, R12, R57 ;  /* 0x000000390c0c7220 */ /* 0x000fc80000400000 */
[----:B------:R-:W-:-:S05]  /*2b10*/  FFMA R12, R29, R56, R12 ;  /* 0x000000381d0c7223 */ /* 0x000fca000000000c */
[----:B------:R-:W-:-:S05]  /*2b20*/  F2FP.BF16.F32.PACK_AB R12, RZ, R12 ;  /* 0x0000000cff0c723e */ /* 0x000fca00000010ff */
[----:B------:R0:W-:Y:S01]  /*2b30*/  @P3 STG.E.U16 desc[UR52][R6.64+0x12], R12 ;  /* 0x0000120c06003986 */ /* 0x0001e2000c101534 */
[----:B------:R-:W-:Y:S05]  /*2b40*/  @!P1 BRA `(.L_x_46) ;  /* 0x0000000000049947 */ /* 0x000fea0003800000 */
[----:B------:R0:W5:Y:S02]  /*2b50*/  LDG.E.LTC128B.U16 R18, desc[UR52][R8.64+0x10] ;  /* 0x0000103408127981 */ /* 0x000164000c1e1520 */
.L_x_46:
[----:B------:R-:W-:Y:S05]  /*2b60*/  BSYNC B1 ;  /* 0x0000000000017941 */ /* 0x000fea0003800000 */
.L_x_45:
[----:B0----5:R-:W-:Y:S01]  /*2b70*/  IMAD.U32 R12, R18, 0x10000, RZ ;  /* 0x00010000120c7824 */ /* 0x021fe200078e00ff */
[----:B------:R-:W-:Y:S01]  /*2b80*/  ISETP.GT.AND P0, PT, R0, 0x8, P0 ;  /* 0x000000080000780c */ /* 0x000fe20000704270 */
[----:B------:R-:W-:Y:S02]  /*2b90*/  BSSY B1, `(.L_x_47) ;  /* 0x0000007000017945 */ /* 0x000fe40003800000 */
[----:B-1----:R-:W-:-:S04]  /*2ba0*/  FMUL R3, R12, R57 ;  /* 0x000000390c037220 */ /* 0x002fc80000400000 */
[----:B------:R-:W-:-:S05]  /*2bb0*/  FFMA R3, R30, R56, R3 ;  /* 0x000000381e037223 */ /* 0x000fca0000000003 */
[----:B------:R-:W-:-:S05]  /*2bc0*/  F2FP.BF16.F32.PACK_AB R3, RZ, R3 ;  /* 0x00000003ff03723e */ /* 0x000fca00000010ff */
[----:B------:R0:W-:Y:S01]  /*2bd0*/  @P1 STG.E.U16 desc[UR52][R10.64+0x10], R3 ;  /* 0x000010030a001986 */ /* 0x0001e2000c101534 */
[----:B------:R-:W-:Y:S05]  /*2be0*/  @!P0 BRA `(.L_x_48) ;  /* 0x0000000000048947 */ /* 0x000fea0003800000 */
[----:B------:R1:W5:Y:S02]  /*2bf0*/  LDG.E.LTC128B.U16 R18, desc[UR52][R8.64+0x12] ;  /* 0x0000123408127981 */ /* 0x000364000c1e1520 */
.L_x_48:
[----:B------:R-:W-:Y:S05]  /*2c00*/  BSYNC B1 ;  /* 0x0000000000017941 */ /* 0x000fea0003800000 */
.L_x_47:
        /* <DEDUP_REMOVED lines=10> */
.L_x_50:
[----:B------:R-:W-:Y:S05]  /*2cb0*/  BSYNC B1 ;  /* 0x0000000000017941 */ /* 0x000fea0003800000 */
.L_x_49:
[----:B0----5:R-:W-:Y:S01]  /*2cc0*/  IMAD.U32 R12, R18, 0x10000, RZ ;  /* 0x00010000120c7824 */ /* 0x021fe200078e00ff */
        /* <DEDUP_REMOVED lines=9> */
.L_x_52:
[----:B------:R-:W-:Y:S05]  /*2d60*/  BSYNC B1 ;  /* 0x0000000000017941 */ /* 0x000fea0003800000 */
.L_x_51:
        /* <DEDUP_REMOVED lines=9> */
.L_x_54:
[----:B------:R-:W-:Y:S05]  /*2e00*/  BSYNC B1 ;  /* 0x0000000000017941 */ /* 0x000fea0003800000 */
.L_x_53:
[----:B0----5:R-:W-:Y:S01]  /*2e10*/  IMAD.U32 R12, R18, 0x10000, RZ ;  /* 0x00010000120c7824 */ /* 0x021fe200078e00ff */
        /* <DEDUP_REMOVED lines=8> */
.L_x_56:
[----:B------:R-:W-:Y:S05]  /*2ea0*/  BSYNC B1 ;  /* 0x0000000000017941 */ /* 0x000fea0003800000 */
.L_x_55:
        /* <DEDUP_REMOVED lines=10> */
.L_x_58:
[----:B------:R-:W-:Y:S05]  /*2f50*/  BSYNC B1 ;  /* 0x0000000000017941 */ /* 0x000fea0003800000 */
.L_x_57:
        /* <DEDUP_REMOVED lines=10> */
.L_x_60:
[----:B------:R-:W-:Y:S05]  /*3000*/  BSYNC B1 ;  /* 0x0000000000017941 */ /* 0x000fea0003800000 */
.L_x_59:
        /* <DEDUP_REMOVED lines=9> */
.L_x_62:
[----:B------:R-:W-:Y:S05]  /*30a0*/  BSYNC B1 ;  /* 0x0000000000017941 */ /* 0x000fea0003800000 */
.L_x_61:
        /* <DEDUP_REMOVED lines=9> */
.L_x_64:
[----:B------:R-:W-:Y:S05]  /*3140*/  BSYNC B1 ;  /* 0x0000000000017941 */ /* 0x000fea0003800000 */
.L_x_63:
        /* <DEDUP_REMOVED lines=10> */
.L_x_66:
[----:B------:R-:W-:Y:S05]  /*31f0*/  BSYNC B1 ;  /* 0x0000000000017941 */ /* 0x000fea0003800000 */
.L_x_65:
        /* <DEDUP_REMOVED lines=10> */
.L_x_68:
[----:B------:R-:W-:Y:S05]  /*32a0*/  BSYNC B1 ;  /* 0x0000000000017941 */ /* 0x000fea0003800000 */
.L_x_67:
        /* <DEDUP_REMOVED lines=9> */
.L_x_70:
[----:B------:R-:W-:Y:S05]  /*3340*/  BSYNC B1 ;  /* 0x0000000000017941 */ /* 0x000fea0003800000 */
.L_x_69:
        /* <DEDUP_REMOVED lines=9> */
.L_x_72:
[----:B------:R-:W-:Y:S05]  /*33e0*/  BSYNC B1 ;  /* 0x0000000000017941 */ /* 0x000fea0003800000 */
.L_x_71:
        /* <DEDUP_REMOVED lines=10> */
.L_x_74:
[----:B------:R-:W-:Y:S05]  /*3490*/  BSYNC B1 ;  /* 0x0000000000017941 */ /* 0x000fea0003800000 */
.L_x_73:
        /* <DEDUP_REMOVED lines=10> */
.L_x_76:
[----:B------:R-:W-:Y:S05]  /*3540*/  BSYNC B1 ;  /* 0x0000000000017941 */ /* 0x000fea0003800000 */
.L_x_75:
        /* <DEDUP_REMOVED lines=9> */
.L_x_78:
[----:B------:R-:W-:Y:S05]  /*35e0*/  BSYNC B1 ;  /* 0x0000000000017941 */ /* 0x000fea0003800000 */
.L_x_77:
        /* <DEDUP_REMOVED lines=9> */
.L_x_80:
[----:B------:R-:W-:Y:S05]  /*3680*/  BSYNC B1 ;  /* 0x0000000000017941 */ /* 0x000fea0003800000 */
.L_x_79:
        /* <DEDUP_REMOVED lines=10> */
.L_x_82:
[----:B------:R-:W-:Y:S05]  /*3730*/  BSYNC B1 ;  /* 0x0000000000017941 */ /* 0x000fea0003800000 */
.L_x_81:
        /* <DEDUP_REMOVED lines=10> */
.L_x_84:
[----:B------:R-:W-:Y:S05]  /*37e0*/  BSYNC B1 ;  /* 0x0000000000017941 */ /* 0x000fea0003800000 */
.L_x_83:
        /* <DEDUP_REMOVED lines=9> */
.L_x_86:
[----:B------:R-:W-:Y:S05]  /*3880*/  BSYNC B1 ;  /* 0x0000000000017941 */ /* 0x000fea0003800000 */
.L_x_85:
        /* <DEDUP_REMOVED lines=9> */
.L_x_88:
[----:B------:R-:W-:Y:S05]  /*3920*/  BSYNC B1 ;  /* 0x0000000000017941 */ /* 0x000fea0003800000 */
.L_x_87:
        /* <DEDUP_REMOVED lines=10> */
.L_x_90:
[----:B------:R-:W-:Y:S05]  /*39d0*/  BSYNC B1 ;  /* 0x0000000000017941 */ /* 0x000fea0003800000 */
.L_x_89:
[----:B0----5:R-:W-:Y:S01]  /*39e0*/  IMAD.U32 R12, R18, 0x10000, RZ ;  /* 0x00010000120c7824 */ /* 0x021fe200078e00ff */
[----:B------:R-:W-:Y:S01]  /*39f0*/  ISETP.GT.AND P0, PT, R2, 0x39, PT ;  /* 0x000000390200780c */ /* 0x000fe20003f04270 */
[----:B------:R-:W-:Y:S01]  /*3a00*/  @P2 IMAD.MOV.U32 R2, RZ, RZ, R6 ;  /* 0x000000ffff022224 */ /* 0x000fe200078e0006 */
[----:B------:R-:W-:Y:S01]  /*3a10*/  BSSY B1, `(.L_x_91) ;  /* 0x000000a000017945 */ /* 0x000fe20003800000 */
[----:B------:R-:W-:Y:S01]  /*3a20*/  FMUL R3, R12, R57 ;  /* 0x000000390c037220 */ /* 0x000fe20000400000 */
[----:B------:R-:W-:-:S03]  /*3a30*/  ISETP.GT.AND P3, PT, R0, RZ, P0 ;  /* 0x000000ff0000720c */ /* 0x000fc60000764270 */
[----:B------:R-:W-:-:S05]  /*3a40*/  FFMA R3, R52, R56, R3 ;  /* 0x0000003834037223 */ /* 0x000fca0000000003 */
[----:B------:R-:W-:-:S04]  /*3a50*/  F2FP.BF16.F32.PACK_AB R3, RZ, R3 ;  /* 0x00000003ff03723e */ /* 0x000fc800000010ff */
[----:B------:R-:W-:Y:S01]  /*3a60*/  PRMT R12, R3, 0x7610, R12 ;  /* 0x00007610030c7816 */ /* 0x000fe2000000000c */
[----:B------:R-:W-:-:S05]  /*3a70*/  @P2 IMAD.MOV.U32 R3, RZ, RZ, R7 ;  /* 0x000000ffff032224 */ /* 0x000fca00078e0007 */
[----:B------:R0:W-:Y:S01]  /*3a80*/  @P2 STG.E.U16 desc[UR52][R2.64+0x70], R12 ;  /* 0x0000700c02002986 */ /* 0x0001e2000c101534 */
[----:B------:R-:W-:Y:S05]  /*3a90*/  @!P3 BRA `(.L_x_92) ;  /* 0x000000000004b947 */ /* 0x000fea0003800000 */
[----:B------:R0:W5:Y:S02]  /*3aa0*/  LDG.E.LTC128B.U16 R18, desc[UR52][R4.64+0x72] ;  /* 0x0000723404127981 */ /* 0x000164000c1e1520 */
.L_x_92:
[----:B------:R-:W-:Y:S05]  /*3ab0*/  BSYNC B1 ;  /* 0x0000000000017941 */ /* 0x000fea0003800000 */
.L_x_91:
        /* <DEDUP_REMOVED lines=9> */
.L_x_94:
[----:B------:R-:W-:Y:S05]  /*3b50*/  BSYNC B1 ;  /* 0x0000000000017941 */ /* 0x000fea0003800000 */
.L_x_93:
[----:B0----5:R-:W-:Y:S01]  /*3b60*/  IMAD.U32 R2, R18, 0x10000, RZ ;  /* 0x0001000012027824 */ /* 0x021fe200078e00ff */
[----:B------:R-:W-:Y:S01]  /*3b70*/  ISETP.GT.AND P0, PT, R0, 0x8, P0 ;  /* 0x000000080000780c */ /* 0x000fe20000704270 */
[----:B------:R-:W-:Y:S02]  /*3b80*/  BSSY B1, `(.L_x_95) ;  /* 0x000000a000017945 */ /* 0x000fe40003800000 */
[----:B------:R-:W-:Y:S01]  /*3b90*/  FMUL R3, R2, R57 ;  /* 0x0000003902037220 */ /* 0x000fe20000400000 */
[----:B------:R-:W-:-:S03]  /*3ba0*/  @P1 IMAD.MOV.U32 R2, RZ, RZ, R10 ;  /* 0x000000ffff021224 */ /* 0x000fc600078e000a */
[----:B------:R-:W-:-:S05]  /*3bb0*/  FFMA R3, R54, R56, R3 ;  /* 0x0000003836037223 */ /* 0x000fca0000000003 */
[----:B------:R-:W-:-:S04]  /*3bc0*/  F2FP.BF16.F32.PACK_AB R3, RZ, R3 ;  /* 0x00000003ff03723e */ /* 0x000fc800000010ff */
[----:B---34-:R-:W-:Y:S01]  /*3bd0*/  PRMT R4, R3, 0x7610, R4 ;  /* 0x0000761003047816 */ /* 0x018fe20000000004 */
[----:B------:R-:W-:-:S05]  /*3be0*/  @P1 IMAD.MOV.U32 R3, RZ, RZ, R11 ;  /* 0x000000ffff031224 */ /* 0x000fca00078e000b */
[----:B------:R0:W-:Y:S01]  /*3bf0*/  @P1 STG.E.U16 desc[UR52][R2.64+0x70], R4 ;  /* 0x0000700402001986 */ /* 0x0001e2000c101534 */
[----:B------:R-:W-:Y:S05]  /*3c00*/  @!P0 BRA `(.L_x_96) ;  /* 0x0000000000048947 */ /* 0x000fea0003800000 */
[----:B------:R3:W5:Y:S02]  /*3c10*/  LDG.E.LTC128B.U16 R18, desc[UR52][R8.64+0x72] ;  /* 0x0000723408127981 */ /* 0x000764000c1e1520 */
.L_x_96:
[----:B------:R-:W-:Y:S05]  /*3c20*/  BSYNC B1 ;  /* 0x0000000000017941 */ /* 0x000fea0003800000 */
.L_x_95:
[----:B------:R-:W-:Y:S05]  /*3c30*/  @!P0 BRA `(.L_x_97) ;  /* 0x0000000800b08947 */ /* 0x000fea0003800000 */
[----:B-----5:R-:W-:-:S04]  /*3c40*/  IMAD.U32 R18, R18, 0x10000, RZ ;  /* 0x0001000012127824 */ /* 0x020fc800078e00ff */
[----:B------:R-:W-:-:S04]  /*3c50*/  FMUL R18, R18, R57 ;  /* 0x0000003912127220 */ /* 0x000fc80000400000 */
[----:B------:R-:W-:-:S05]  /*3c60*/  FFMA R18, R55, R56, R18 ;  /* 0x0000003837127223 */ /* 0x000fca0000000012 */
[----:B------:R-:W-:-:S05]  /*3c70*/  F2FP.BF16.F32.PACK_AB R18, RZ, R18 ;  /* 0x00000012ff12723e */ /* 0x000fca00000010ff */
[----:B------:R4:W-:Y:S01]  /*3c80*/  STG.E.U16 desc[UR52][R10.64+0x72], R18 ;  /* 0x000072120a007986 */ /* 0x0009e2000c101534 */
[----:B------:R-:W-:Y:S05]  /*3c90*/  BRA `(.L_x_97) ;  /* 0x0000000800987947 */ /* 0x000fea0003800000 */
.L_x_36:
[----:B------:R-:W-:Y:S01]  /*3ca0*/  ISETP.GT.AND P0, PT, R2, 0x1, PT ;  /* 0x000000010200780c */ /* 0x000fe20003f04270 */
[----:B------:R-:W-:Y:S01]  /*3cb0*/  ULDC.64 UR4, c[0x0][0x5c0] ;  /* 0x0001700000047ab9 */ /* 0x000fe20000000a00 */
[-C--:B------:R-:W-:Y:S01]  /*3cc0*/  FMUL R24, R24, R56.reuse ;  /* 0x0000003818187220 */ /* 0x080fe20000400000 */
[-C--:B------:R-:W-:Y:S01]  /*3cd0*/  FMUL R25, R25, R56.reuse ;  /* 0x0000003819197220 */ /* 0x080fe20000400000 */
[----:B------:R-:W-:Y:S01]  /*3ce0*/  ISETP.GT.AND P3, PT, R0, RZ, P0 ;  /* 0x000000ff0000720c */ /* 0x000fe20000764270 */
[-C--:B------:R-:W-:Y:S01]  /*3cf0*/  FMUL R26, R26, R56.reuse ;  /* 0x000000381a1a7220 */ /* 0x080fe20000400000 */
[----:B------:R-:W-:Y:S01]  /*3d00*/  LEA R4, P4, R68, UR4, 0x1 ;  /* 0x0000000444047c11 */ /* 0x000fe2000f8808ff */
[----:B------:R-:W-:Y:S01]  /*3d10*/  FMUL R27, R27, R56 ;  /* 0x000000381b1b7220 */ /* 0x000fe20000400000 */
[----:B------:R-:W-:Y:S01]  /*3d20*/  F2FP.BF16.F32.PACK_AB R24, RZ, R24 ;  /* 0x00000018ff18723e */ /* 0x000fe200000010ff */
[-C--:B------:R-:W-:Y:S01]  /*3d30*/  FMUL R28, R28, R56.reuse ;  /* 0x000000381c1c7220 */ /* 0x080fe20000400000 */
[----:B------:R-:W-:Y:S01]  /*3d40*/  LEA.HI.X R5, R68, UR5, R7, 0x1, P4 ;  /* 0x0000000544057c11 */ /* 0x000fe2000a0f0c07 */
[-C--:B------:R-:W-:Y:S01]  /*3d50*/  FMUL R29, R29, R56.reuse ;  /* 0x000000381d1d7220 */ /* 0x080fe20000400000 */
[----:B------:R-:W-:Y:S01]  /*3d60*/  F2FP.BF16.F32.PACK_AB R25, RZ, R25 ;  /* 0x00000019ff19723e */ /* 0x000fe200000010ff */
[----:B------:R-:W-:Y:S01]  /*3d70*/  FMUL R30, R30, R56 ;  /* 0x000000381e1e7220 */ /* 0x000fe20000400000 */
[C---:B------:R-:W-:Y:S01]  /*3d80*/  SHF.L.U64.HI R73, R72.reuse, 0x4, R73 ;  /* 0x0000000448497819 */ /* 0x040fe20000010249 */
[----:B------:R-:W-:Y:S01]  /*3d90*/  @P1 STG.E.U16 desc[UR52][R4.64], R24 ;  /* 0x0000001804001986 */ /* 0x000fe2000c101534 */
[----:B------:R-:W-:Y:S01]  /*3da0*/  LEA R6, P4, R72, R4, 0x4 ;  /* 0x0000000448067211 */ /* 0x000fe200078820ff */
[-C--:B------:R-:W-:Y:S01]  /*3db0*/  FMUL R31, R31, R56.reuse ;  /* 0x000000381f1f7220 */ /* 0x080fe20000400000 */
[----:B------:R-:W-:Y:S01]  /*3dc0*/  ISETP.GT.AND P2, PT, R0, 0x8, P2 ;  /* 0x000000080000780c */ /* 0x000fe20001744270 */
[----:B------:R-:W-:Y:S01]  /*3dd0*/  @P3 STG.E.U16 desc[UR52][R4.64+0x2], R25 ;  /* 0x0000021904003986 */ /* 0x000fe2000c101534 */
[----:B------:R-:W-:Y:S01]  /*3de0*/  ISETP.GT.AND P1, PT, R2, 0x8, PT ;  /* 0x000000080200780c */ /* 0x000fe20003f24270 */
[----:B------:R-:W-:Y:S01]  /*3df0*/  IMAD.X R7, R73, 0x1, R5, P4 ;  /* 0x0000000149077824 */ /* 0x000fe200020e0605 */
[----:B------:R-:W-:Y:S01]  /*3e00*/  ISETP.GT.AND P3, PT, R0, 0x8, P0 ;  /* 0x000000080000780c */ /* 0x000fe20000764270 */
[-C--:B------:R-:W-:Y:S01]  /*3e10*/  FMUL R32, R32, R56.reuse ;  /* 0x0000003820207220 */ /* 0x080fe20000400000 */
[----:B------:R-:W-:Y:S01]  /*3e20*/  ISETP.GT.AND P0, PT, R2, 0x9, PT ;  /* 0x000000090200780c */ /* 0x000fe20003f04270 */
[-C--:B------:R-:W-:Y:S01]  /*3e30*/  FMUL R33, R33, R56.reuse ;  /* 0x0000003821217220 */ /* 0x080fe20000400000 */
[----:B------:R-:W-:Y:S01]  /*3e40*/  ISETP.GT.AND P5, PT, R0, RZ, P1 ;  /* 0x000000ff0000720c */ /* 0x000fe20000fa4270 */
[-C--:B------:R-:W-:Y:S01]  /*3e50*/  FMUL R34, R34, R56.reuse ;  /* 0x0000003822227220 */ /* 0x080fe20000400000 */
[----:B------:R-:W-:Y:S01]  /*3e60*/  ISETP.GT.AND P4, PT, R0, RZ, P0 ;  /* 0x000000ff0000720c */ /* 0x000fe20000784270 */
[----:B------:R-:W-:Y:S01]  /*3e70*/  FMUL R35, R35, R56 ;  /* 0x0000003823237220 */ /* 0x000fe20000400000 */
[----:B------:R-:W-:Y:S01]  /*3e80*/  F2FP.BF16.F32.PACK_AB R26, RZ, R26 ;  /* 0x0000001aff1a723e */ /* 0x000fe200000010ff */
[-C--:B------:R-:W-:Y:S01]  /*3e90*/  FMUL R36, R36, R56.reuse ;  /* 0x0000003824247220 */ /* 0x080fe20000400000 */
[----:B------:R-:W-:Y:S01]  /*3ea0*/  F2FP.BF16.F32.PACK_AB R27, RZ, R27 ;  /* 0x0000001bff1b723e */ /* 0x000fe200000010ff */
[----:B------:R-:W-:Y:S01]  /*3eb0*/  FMUL R37, R37, R56 ;  /* 0x0000003825257220 */ /* 0x000fe20000400000 */
[----:B------:R-:W-:Y:S01]  /*3ec0*/  F2FP.BF16.F32.PACK_AB R28, RZ, R28 ;  /* 0x0000001cff1c723e */ /* 0x000fe200000010ff */
[----:B------:R-:W-:Y:S01]  /*3ed0*/  @P2 STG.E.U16 desc[UR52][R6.64], R26 ;  /* 0x0000001a06002986 */ /* 0x000fe2000c101534 */
[----:B------:R-:W-:Y:S01]  /*3ee0*/  F2FP.BF16.F32.PACK_AB R29, RZ, R29 ;  /* 0x0000001dff1d723e */ /* 0x000fe200000010ff */
[-C--:B------:R-:W-:Y:S01]  /*3ef0*/  FMUL R38, R38, R56.reuse ;  /* 0x0000003826267220 */ /* 0x080fe20000400000 */
[----:B------:R-:W-:Y:S01]  /*3f00*/  ISETP.GT.AND P1, PT, R0, 0x8, P1 ;  /* 0x000000080000780c */ /* 0x000fe20000f24270 */
[----:B------:R-:W-:Y:S01]  /*3f10*/  @P3 STG.E.U16 desc[UR52][R6.64+0x2], R27 ;  /* 0x0000021b06003986 */ /* 0x000fe2000c101534 */
[----:B------:R-:W-:Y:S01]  /*3f20*/  ISETP.GT.AND P3, PT, R2, 0x10, PT ;  /* 0x000000100200780c */ /* 0x000fe20003f64270 */
[-C--:B------:R-:W-:Y:S01]  /*3f30*/  FMUL R39, R39, R56.reuse ;  /* 0x0000003827277220 */ /* 0x080fe20000400000 */
[----:B------:R-:W-:Y:S01]  /*3f40*/  ISETP.GT.AND P2, PT, R0, 0x8, P0 ;  /* 0x000000080000780c */ /* 0x000fe20000744270 */
[----:B------:R-:W-:Y:S01]  /*3f50*/  @P5 STG.E.U16 desc[UR52][R4.64+0x10], R28 ;  /* 0x0000101c04005986 */ /* 0x000fe2000c101534 */
[----:B------:R-:W-:Y:S01]  /*3f60*/  ISETP.GT.AND P0, PT, R2, 0x11, PT ;  /* 0x000000110200780c */ /* 0x000fe20003f04270 */
[----:B------:R-:W-:Y:S01]  /*3f70*/  FMUL R40, R40, R56 ;  /* 0x0000003828287220 */ /* 0x000fe20000400000 */
[----:B------:R-:W-:Y:S01]  /*3f80*/  F2FP.BF16.F32.PACK_AB R30, RZ, R30 ;  /* 0x0000001eff1e723e */ /* 0x000fe200000010ff */
[----:B------:R-:W-:Y:S01]  /*3f90*/  @P4 STG.E.U16 desc[UR52][R4.64+0x12], R29 ;  /* 0x0000121d04004986 */ /* 0x000fe2000c101534 */
[C---:B------:R-:W-:Y:S01]  /*3fa0*/  ISETP.GT.AND P4, PT, R0.reuse, RZ, P3 ;  /* 0x000000ff0000720c */ /* 0x040fe20001f84270 */
[-C--:B------:R-:W-:Y:S01]  /*3fb0*/  FMUL R41, R41, R56.reuse ;  /* 0x0000003829297220 */ /* 0x080fe20000400000 */
[----:B------:R-:W-:Y:S01]  /*3fc0*/  ISETP.GT.AND P5, PT, R0, RZ, P0 ;  /* 0x000000ff0000720c */ /* 0x000fe200007a4270 */
[----:B------:R-:W-:Y:S01]  /*3fd0*/  @P1 STG.E.U16 desc[UR52][R6.64+0x10], R30 ;  /* 0x0000101e06001986 */ /* 0x000fe2000c101534 */
[----:B------:R-:W-:Y:S01]  /*3fe0*/  F2FP.BF16.F32.PACK_AB R31, RZ, R31 ;  /* 0x0000001fff1f723e */ /* 0x000fe200000010ff */
[----:B------:R-:W-:Y:S01]  /*3ff0*/  FMUL R42, R42, R56 ;  /* 0x000000382a2a7220 */ /* 0x000fe20000400000 */
[----:B------:R-:W-:Y:S01]  /*4000*/  F2FP.BF16.F32.PACK_AB R32, RZ, R32 ;  /* 0x00000020ff20723e */ /* 0x000fe200000010ff */
[-C--:B------:R-:W-:Y:S01]  /*4010*/  FMUL R43, R43, R56.reuse ;  /* 0x000000382b2b7220 */ /* 0x080fe20000400000 */
[----:B------:R-:W-:Y:S01]  /*4020*/  ISETP.GT.AND P1, PT, R0, 0x8, P3 ;  /* 0x000000080000780c */ /* 0x000fe20001f24270 */
[----:B------:R-:W-:Y:S01]  /*4030*/  @P2 STG.E.U16 desc[UR52][R6.64+0x12], R31 ;  /* 0x0000121f06002986 */ /* 0x000fe2000c101534 */
[----:B------:R-:W-:Y:S01]  /*4040*/  F2FP.BF16.F32.PACK_AB R33, RZ, R33 ;  /* 0x00000021ff21723e */ /* 0x000fe200000010ff */
[-C--:B------:R-:W-:Y:S01]  /*4050*/  FMUL R44, R44, R56.reuse ;  /* 0x000000382c2c7220 */ /* 0x080fe20000400000 */
[----:B------:R-:W-:Y:S01]  /*4060*/  ISETP.GT.AND P2, PT, R2, 0x18, PT ;  /* 0x000000180200780c */ /* 0x000fe20003f44270 */
[----:B------:R-:W-:Y:S01]  /*4070*/  @P4 STG.E.U16 desc[UR52][R4.64+0x20], R32 ;  /* 0x0000202004004986 */ /* 0x000fe2000c101534 */
[----:B------:R-:W-:Y:S01]  /*4080*/  ISETP.GT.AND P0, PT, R0, 0x8, P0 ;  /* 0x000000080000780c */ /* 0x000fe20000704270 */
[-C--:B------:R-:W-:Y:S01]  /*4090*/  FMUL R45, R45, R56.reuse ;  /* 0x000000382d2d7220 */ /* 0x080fe20000400000 */
[----:B------:R-:W-:Y:S01]  /*40a0*/  ISETP.GT.AND P3, PT, R2, 0x19, PT ;  /* 0x000000190200780c */ /* 0x000fe20003f64270 */
[----:B------:R-:W-:Y:S01]  /*40b0*/  @P5 STG.E.U16 desc[UR52][R4.64+0x22], R33 ;  /* 0x0000222104005986 */ /* 0x000fe2000c101534 */
[----:B------:R-:W-:Y:S01]  /*40c0*/  ISETP.GT.AND P4, PT, R0, RZ, P2 ;  /* 0x000000ff0000720c */ /* 0x000fe20001784270 */
[----:B------:R-:W-:Y:S01]  /*40d0*/  FMUL R46, R46, R56 ;  /* 0x000000382e2e7220 */ /* 0x000fe20000400000 */
[----:B------:R-:W-:Y:S01]  /*40e0*/  F2FP.BF16.F32.PACK_AB R34, RZ, R34 ;  /* 0x00000022ff22723e */ /* 0x000fe200000010ff */
[-C--:B------:R-:W-:Y:S01]  /*40f0*/  FMUL R47, R47, R56.reuse ;  /* 0x000000382f2f7220 */ /* 0x080fe20000400000 */
[----:B------:R-:W-:Y:S01]  /*4100*/  ISETP.GT.AND P5, PT, R0, RZ, P3 ;  /* 0x000000ff0000720c */ /* 0x000fe20001fa4270 */
[----:B------:R-:W-:Y:S01]  /*4110*/  FMUL R48, R48, R56 ;  /* 0x0000003830307220 */ /* 0x000fe20000400000 */
[----:B------:R-:W-:Y:S01]  /*4120*/  F2FP.BF16.F32.PACK_AB R35, RZ, R35 ;  /* 0x00000023ff23723e */ /* 0x000fe200000010ff */
[----:B------:R-:W-:Y:S01]  /*4130*/  @P1 STG.E.U16 desc[UR52][R6.64+0x20], R34 ;  /* 0x0000202206001986 */ /* 0x000fe2000c101534 */
[----:B------:R-:W-:Y:S01]  /*4140*/  F2FP.BF16.F32.PACK_AB R36, RZ, R36 ;  /* 0x00000024ff24723e */ /* 0x000fe200000010ff */
[-C--:B------:R-:W-:Y:S01]  /*4150*/  FMUL R49, R49, R56.reuse ;  /* 0x0000003831317220 */ /* 0x080fe20000400000 */
[C---:B------:R-:W-:Y:S01]  /*4160*/  ISETP.GT.AND P1, PT, R0.reuse, 0x8, P2 ;  /* 0x000000080000780c */ /* 0x040fe20001724270 */
[----:B------:R-:W-:Y:S01]  /*4170*/  @P0 STG.E.U16 desc[UR52][R6.64+0x22], R35 ;  /* 0x0000222306000986 */ /* 0x000fe2000c101534 */
[----:B------:R-:W-:Y:S01]  /*4180*/  ISETP.GT.AND P2, PT, R0, 0x8, P3 ;  /* 0x000000080000780c */ /* 0x000fe20001f44270 */
[-C--:B------:R-:W-:Y:S01]  /*4190*/  FMUL R50, R50, R56.reuse ;  /* 0x0000003832327220 */ /* 0x080fe20000400000 */
[----:B------:R-:W-:Y:S01]  /*41a0*/  F2FP.BF16.F32.PACK_AB R37, RZ, R37 ;  /* 0x00000025ff25723e */ /* 0x000fe200000010ff */
[----:B------:R-:W-:Y:S01]  /*41b0*/  @P4 STG.E.U16 desc[UR52][R4.64+0x30], R36 ;  /* 0x0000302404004986 */ /* 0x000fe2000c101534 */
[C---:B------:R-:W-:Y:S01]  /*41c0*/  ISETP.GT.AND P3, PT, R2.reuse, 0x20, PT ;  /* 0x000000200200780c */ /* 0x040fe20003f64270 */
[-C--:B------:R-:W-:Y:S01]  /*41d0*/  FMUL R51, R51, R56.reuse ;  /* 0x0000003833337220 */ /* 0x080fe20000400000 */
[----:B------:R-:W-:Y:S01]  /*41e0*/  ISETP.GT.AND P0, PT, R2, 0x21, PT ;  /* 0x000000210200780c */ /* 0x000fe20003f04270 */
[----:B------:R-:W-:Y:S01]  /*41f0*/  @P5 STG.E.U16 desc[UR52][R4.64+0x32], R37 ;  /* 0x0000322504005986 */ /* 0x000fe2000c101534 */
        /* <DEDUP_REMOVED lines=10> */
[----:B------:R-:W-:-:S02]  /*42a0*/  F2FP.BF16.F32.PACK_AB R41, RZ, R41 ;  /* 0x00000029ff29723e */ /* 0x000fc400000010ff */
[C---:B------:R-:W-:Y:S01]  /*42b0*/  ISETP.GT.AND P1, PT, R0.reuse, 0x8, P3 ;  /* 0x000000080000780c */ /* 0x040fe20001f24270 */
[----:B------:R-:W-:Y:S01]  /*42c0*/  @P2 STG.E.U16 desc[UR52][R6.64+0x32], R39 ;  /* 0x0000322706002986 */ /* 0x000fe2000c101534 */
[----:B------:R-:W-:Y:S02]  /*42d0*/  ISETP.GT.AND P0, PT, R0, 0x8, P0 ;  /* 0x000000080000780c */ /* 0x000fe40000704270 */
[----:B------:R-:W-:Y:S01]  /*42e0*/  F2FP.BF16.F32.PACK_AB R42, RZ, R42 ;  /* 0x0000002aff2a723e */ /* 0x000fe200000010ff */
[----:B------:R-:W-:Y:S01]  /*42f0*/  @P4 STG.E.U16 desc[UR52][R4.64+0x40], R40 ;  /* 0x0000402804004986 */ /* 0x000fe2000c101534 */
[C---:B------:R-:W-:Y:S02]  /*4300*/  ISETP.GT.AND P4, PT, R2.reuse, 0x28, PT ;  /* 0x000000280200780c */ /* 0x040fe40003f84270 */
[----:B------:R-:W-:Y:S01]  /*4310*/  F2FP.BF16.F32.PACK_AB R43, RZ, R43 ;  /* 0x0000002bff2b723e */ /* 0x000fe200000010ff */
[----:B------:R-:W-:Y:S01]  /*4320*/  @P5 STG.E.U16 desc[UR52][R4.64+0x42], R41 ;  /* 0x0000422904005986 */ /* 0x000fe2000c101534 */
[----:B------:R-:W-:-:S02]  /*4330*/  ISETP.GT.AND P5, PT, R2, 0x29, PT ;  /* 0x000000290200780c */ /* 0x000fc40003fa4270 */
[C---:B------:R-:W-:Y:S01]  /*4340*/  ISETP.GT.AND P2, PT, R0.reuse, RZ, P4 ;  /* 0x000000ff0000720c */ /* 0x040fe20002744270 */
[----:B------:R-:W-:Y:S01]  /*4350*/  @P1 STG.E.U16 desc[UR52][R6.64+0x40], R42 ;  /* 0x0000402a06001986 */ /* 0x000fe2000c101534 */
[----:B------:R-:W-:Y:S02]  /*4360*/  ISETP.GT.AND P6, PT, R0, RZ, P5 ;  /* 0x000000ff0000720c */ /* 0x000fe40002fc4270 */
[----:B------:R-:W-:Y:S01]  /*4370*/  F2FP.BF16.F32.PACK_AB R44, RZ, R44 ;  /* 0x0000002cff2c723e */ /* 0x000fe200000010ff */
[----:B------:R-:W-:Y:S01]  /*4380*/  @P0 STG.E.U16 desc[UR52][R6.64+0x42], R43 ;  /* 0x0000422b06000986 */ /* 0x000fe2000c101534 */
[C---:B------:R-:W-:Y:S02]  /*4390*/  ISETP.GT.AND P3, PT, R2.reuse, 0x30, PT ;  /* 0x000000300200780c */ /* 0x040fe40003f64270 */
[C---:B------:R-:W-:Y:S02]  /*43a0*/  ISETP.GT.AND P1, PT, R2.reuse, 0x38, PT ;  /* 0x000000380200780c */ /* 0x040fe40003f24270 */
[----:B------:R-:W-:-:S02]  /*43b0*/  ISETP.GT.AND P0, PT, R2, 0x39, PT ;  /* 0x000000390200780c */ /* 0x000fc40003f04270 */
[----:B------:R-:W-:Y:S01]  /*43c0*/  ISETP.GT.AND P4, PT, R0, 0x8, P4 ;  /* 0x000000080000780c */ /* 0x000fe20002784270 */
[----:B------:R-:W-:Y:S01]  /*43d0*/  @P2 STG.E.U16 desc[UR52][R4.64+0x50], R44 ;  /* 0x0000502c04002986 */ /* 0x000fe2000c101534 */
[----:B------:R-:W-:Y:S01]  /*43e0*/  ISETP.GT.AND P2, PT, R2, 0x31, PT ;  /* 0x000000310200780c */ /* 0x000fe20003f44270 */
[----:B------:R-:W-:Y:S01]  /*43f0*/  @P6 IMAD.MOV.U32 R2, RZ, RZ, R4 ;  /* 0x000000ffff026224 */ /* 0x000fe200078e0004 */
[----:B------:R-:W-:Y:S01]  /*4400*/  F2FP.BF16.F32.PACK_AB R45, RZ, R45 ;  /* 0x0000002dff2d723e */ /* 0x000fe200000010ff */
[----:B------:R-:W-:Y:S01]  /*4410*/  @P6 IMAD.MOV.U32 R3, RZ, RZ, R5 ;  /* 0x000000ffff036224 */ /* 0x000fe200078e0005 */
[----:B------:R-:W-:Y:S02]  /*4420*/  F2FP.BF16.F32.PACK_AB R46, RZ, R46 ;  /* 0x0000002eff2e723e */ /* 0x000fe400000010ff */
[----:B------:R-:W-:Y:S02]  /*4430*/  F2FP.BF16.F32.PACK_AB R47, RZ, R47 ;  /* 0x0000002fff2f723e */ /* 0x000fe400000010ff */
[----:B------:R0:W-:Y:S01]  /*4440*/  @P6 STG.E.U16 desc[UR52][R2.64+0x52], R45 ;  /* 0x0000522d02006986 */ /* 0x0001e2000c101534 */
[----:B------:R-:W-:-:S02]  /*4450*/  ISETP.GT.AND P6, PT, R0, 0x8, P5 ;  /* 0x000000080000780c */ /* 0x000fc40002fc4270 */
[C---:B------:R-:W-:Y:S02]  /*4460*/  ISETP.GT.AND P5, PT, R0.reuse, RZ, P3 ;  /* 0x000000ff0000720c */ /* 0x040fe40001fa4270 */
[----:B------:R-:W-:Y:S02]  /*4470*/  ISETP.GT.AND P3, PT, R0, 0x8, P3 ;  /* 0x000000080000780c */ /* 0x000fe40001f64270 */
[----:B------:R-:W-:Y:S02]  /*4480*/  F2FP.BF16.F32.PACK_AB R48, RZ, R48 ;  /* 0x00000030ff30723e */ /* 0x000fe400000010ff */
[----:B------:R-:W-:Y:S02]  /*4490*/  F2FP.BF16.F32.PACK_AB R49, RZ, R49 ;  /* 0x00000031ff31723e */ /* 0x000fe400000010ff */
[----:B------:R-:W-:Y:S01]  /*44a0*/  F2FP.BF16.F32.PACK_AB R50, RZ, R50 ;  /* 0x00000032ff32723e */ /* 0x000fe200000010ff */
[----:B0-----:R-:W-:Y:S01]  /*44b0*/  @P4 IMAD.MOV.U32 R2, RZ, RZ, R6 ;  /* 0x000000ffff024224 */ /* 0x001fe200078e0006 */
[----:B------:R-:W-:Y:S01]  /*44c0*/  F2FP.BF16.F32.PACK_AB R51, RZ, R51 ;  /* 0x00000033ff33723e */ /* 0x000fe200000010ff */
[----:B------:R-:W-:Y:S01]  /*44d0*/  @P4 IMAD.MOV.U32 R3, RZ, RZ, R7 ;  /* 0x000000ffff034224 */ /* 0x000fe200078e0007 */
[----:B------:R-:W-:-:S02]  /*44e0*/  F2FP.BF16.F32.PACK_AB R52, RZ, R52 ;  /* 0x00000034ff34723e */ /* 0x000fc400000010ff */
[----:B------:R-:W-:Y:S02]  /*44f0*/  F2FP.BF16.F32.PACK_AB R53, RZ, R53 ;  /* 0x00000035ff35723e */ /* 0x000fe400000010ff */
[----:B------:R0:W-:Y:S01]  /*4500*/  @P4 STG.E.U16 desc[UR52][R2.64+0x50], R46 ;  /* 0x0000502e02004986 */ /* 0x0001e2000c101534 */
[C---:B------:R-:W-:Y:S02]  /*4510*/  ISETP.GT.AND P4, PT, R0.reuse, RZ, P2 ;  /* 0x000000ff0000720c */ /* 0x040fe40001784270 */
[----:B------:R-:W-:Y:S02]  /*4520*/  ISETP.GT.AND P2, PT, R0, 0x8, P2 ;  /* 0x000000080000780c */ /* 0x000fe40001744270 */
[----:B------:R-:W-:Y:S02]  /*4530*/  F2FP.BF16.F32.PACK_AB R54, RZ, R54 ;  /* 0x00000036ff36723e */ /* 0x000fe400000010ff */
[----:B------:R-:W-:Y:S01]  /*4540*/  F2FP.BF16.F32.PACK_AB R55, RZ, R55 ;  /* 0x00000037ff37723e */ /* 0x000fe200000010ff */
[----:B0-----:R-:W-:-:S02]  /*4550*/  @P6 IMAD.MOV.U32 R2, RZ, RZ, R6 ;  /* 0x000000ffff026224 */ /* 0x001fc400078e0006 */
[----:B------:R-:W-:-:S05]  /*4560*/  @P6 IMAD.MOV.U32 R3, RZ, RZ, R7 ;  /* 0x000000ffff036224 */ /* 0x000fca00078e0007 */
[----:B------:R0:W-:Y:S01]  /*4570*/  @P6 STG.E.U16 desc[UR52][R2.64+0x52], R47 ;  /* 0x0000522f02006986 */ /* 0x0001e2000c101534 */
[C---:B------:R-:W-:Y:S02]  /*4580*/  ISETP.GT.AND P6, PT, R0.reuse, RZ, P0 ;  /* 0x000000ff0000720c */ /* 0x040fe400007c4270 */
[----:B------:R-:W-:Y:S01]  /*4590*/  ISETP.GT.AND P0, PT, R0, 0x8, P0 ;  /* 0x000000080000780c */ /* 0x000fe20000704270 */
[----:B0-----:R-:W-:Y:S02]  /*45a0*/  @P5 IMAD.MOV.U32 R2, RZ, RZ, R4 ;  /* 0x000000ffff025224 */ /* 0x001fe400078e0004 */
[----:B------:R-:W-:-:S05]  /*45b0*/  @P5 IMAD.MOV.U32 R3, RZ, RZ, R5 ;  /* 0x000000ffff035224 */ /* 0x000fca00078e0005 */
[----:B------:R0:W-:Y:S01]  /*45c0*/  @P5 STG.E.U16 desc[UR52][R2.64+0x60], R48 ;  /* 0x0000603002005986 */ /* 0x0001e2000c101534 */
[C---:B------:R-:W-:Y:S02]  /*45d0*/  ISETP.GT.AND P5, PT, R0.reuse, RZ, P1 ;  /* 0x000000ff0000720c */ /* 0x040fe40000fa4270 */
[----:B------:R-:W-:Y:S01]  /*45e0*/  ISETP.GT.AND P1, PT, R0, 0x8, P1 ;  /* 0x000000080000780c */ /* 0x000fe20000f24270 */
[----:B0-----:R-:W-:Y:S02]  /*45f0*/  @P4 IMAD.MOV.U32 R2, RZ, RZ, R4 ;  /* 0x000000ffff024224 */ /* 0x001fe400078e0004 */
[----:B------:R-:W-:-:S05]  /*4600*/  @P4 IMAD.MOV.U32 R3, RZ, RZ, R5 ;  /* 0x000000ffff034224 */ /* 0x000fca00078e0005 */
[----:B------:R0:W-:Y:S02]  /*4610*/  @P4 STG.E.U16 desc[UR52][R2.64+0x62], R49 ;  /* 0x0000623102004986 */ /* 0x0001e4000c101534 */
        /* <DEDUP_REMOVED lines=8> */
[----:B------:R0:W-:Y:S04]  /*46a0*/  @P5 STG.E.U16 desc[UR52][R2.64+0x70], R52 ;  /* 0x0000703402005986 */ /* 0x0001e8000c101534 */
[----:B------:R1:W-:Y:S01]  /*46b0*/  @P6 STG.E.U16 desc[UR52][R4.64+0x72], R53 ;  /* 0x0000723504006986 */ /* 0x0003e2000c101534 */
[----:B0-----:R-:W-:Y:S02]  /*46c0*/  @P1 IMAD.MOV.U32 R2, RZ, RZ, R6 ;  /* 0x000000ffff021224 */ /* 0x001fe400078e0006 */
[----:B------:R-:W-:-:S05]  /*46d0*/  @P1 IMAD.MOV.U32 R3, RZ, RZ, R7 ;  /* 0x000000ffff031224 */ /* 0x000fca00078e0007 */
[----:B------:R1:W-:Y:S04]  /*46e0*/  @P1 STG.E.U16 desc[UR52][R2.64+0x70], R54 ;  /* 0x0000703602001986 */ /* 0x0003e8000c101534 */
[----:B------:R1:W-:Y:S02]  /*46f0*/  @P0 STG.E.U16 desc[UR52][R6.64+0x72], R55 ;  /* 0x0000723706000986 */ /* 0x0003e4000c101534 */
.L_x_97:
[----:B------:R-:W-:Y:S05]  /*4700*/  BSYNC B0 ;  /* 0x0000000000007941 */ /* 0x000fea0003800000 */
.L_x_35:
[----:B01----:R-:W-:Y:S01]  /*4710*/  IMAD.U32 R2, RZ, RZ, UR50 ;  /* 0x00000032ff027e24 */ /* 0x003fe2000f8e00ff */
[----:B------:R-:W-:Y:S01]  /*4720*/  ULDC.64 UR4, c[0x0][0x650] ;  /* 0x0001940000047ab9 */ /* 0x000fe20000000a00 */
[----:B------:R-:W-:Y:S01]  /*4730*/  IMAD.U32 R0, RZ, RZ, UR37 ;  /* 0x00000025ff007e24 */ /* 0x000fe2000f8e00ff */
[----:B------:R0:W-:Y:S01]  /*4740*/  SYNCS.ARRIVE.TRANS64.A1T0 RZ, [R64+UR44], RZ ;  /* 0x000000ff40ff79a7 */ /* 0x0001e2000810002c */
[----:B------:R-:W-:Y:S01]  /*4750*/  IMAD.U32 R3, RZ, RZ, UR51 ;  /* 0x00000033ff037e24 */ /* 0x000fe2000f8e00ff */
[C---:B------:R-:W-:Y:S01]  /*4760*/  LEA R16, P0, R2.reuse, R16, 0x1 ;  /* 0x0000001002107211 */ /* 0x040fe200078008ff */
[----:B----45:R-:W-:Y:S02]  /*4770*/  IMAD.MOV.U32 R18, RZ, RZ, -0x1 ;  /* 0xffffffffff127424 */ /* 0x030fe400078e00ff */
[----:B------:R-:W-:Y:S01]  /*4780*/  IMAD.MOV.U32 R19, RZ, RZ, -0x1 ;  /* 0xffffffffff137424 */ /* 0x000fe200078e00ff */
[----:B------:R-:W-:Y:S01]  /*4790*/  LEA.HI.X R17, R2, R17, R0, 0x1, P0 ;  /* 0x0000001102117211 */ /* 0x000fe200000f0c00 */
[----:B------:R-:W-:Y:S01]  /*47a0*/  IMAD.MOV.U32 R2, RZ, RZ, -0x1 ;  /* 0xffffffffff027424 */ /* 0x000fe200078e00ff */
[----:B------:R-:W-:-:S02]  /*47b0*/  ISETP.GE.U32.AND P0, PT, R16, UR4, PT ;  /* 0x0000000410007c0c */ /* 0x000fc4000bf06070 */
[----:B------:R-:W-:Y:S02]  /*47c0*/  PRMT R0, RZ, 0x7610, R0 ;  /* 0x00007610ff007816 */ /* 0x000fe40000000000 */
[----:B------:R-:W-:-:S13]  /*47d0*/  ISETP.GE.U32.AND.EX P0, PT, R17, UR5, PT, P0 ;  /* 0x0000000511007c0c */ /* 0x000fda000bf06100 */
[----:B0-----:R-:W-:Y:S05]  /*47e0*/  @P0 BRA `(.L_x_98) ;  /* 0x00000004008c0947 */ /* 0x001fea0003800000 */
[----:B------:R-:W0:Y:S01]  /*47f0*/  S2UR UR6, SR_CTAID.X ;  /* 0x00000000000679c3 */ /* 0x000e220000002500 */
[----:B------:R-:W-:Y:S01]  /*4800*/  ULDC.64 UR4, c[0x0][0x628] ;  /* 0x00018a0000047ab9 */ /* 0x000fe20000000a00 */
[----:B------:R-:W-:Y:S01]  /*4810*/  ULDC UR7, c[0x0][0x150] ;  /* 0x0000540000077ab9 */ /* 0x000fe20000000800 */
[----:B------:R-:W-:Y:S01]  /*4820*/  ISETP.NE.U32.AND P0, PT, RZ, UR4, PT ;  /* 0x00000004ff007c0c */ /* 0x000fe2000bf05070 */
[----:B------:R-:W-:Y:S01]  /*4830*/  ULDC UR15, c[0x0][0x630] ;  /* 0x00018c00000f7ab9 */ /* 0x000fe20000000800 */
[C---:B------:R-:W-:Y:S01]  /*4840*/  R2UR UR16, R16.reuse ;  /* 0x00000000101072ca */ /* 0x040fe200000e0000 */
[----:B------:R-:W-:Y:S01]  /*4850*/  ULDC UR18, c[0x0][0x154] ;  /* 0x0000550000127ab9 */ /* 0x000fe20000000800 */
[----:B------:R-:W-:Y:S01]  /*4860*/  ISETP.NE.AND.EX P0, PT, RZ, UR5, PT, P0 ;  /* 0x00000005ff007c0c */ /* 0x000fe2000bf05300 */
[----:B------:R-:W1:Y:S01]  /*4870*/  S2UR UR20, SR_CTAID.Y ;  /* 0x00000000001479c3 */ /* 0x000e620000002600 */
[----:B------:R-:W-:Y:S02]  /*4880*/  R2UR UR17, R17 ;  /* 0x00000000111172ca */ /* 0x000fe400000e0000 */
[----:B------:R-:W-:-:S02]  /*4890*/  R2UR UR12, R16 ;  /* 0x00000000100c72ca */ /* 0x000fc400000e0000 */
[----:B------:R-:W-:Y:S02]  /*48a0*/  R2UR UR13, R17 ;  /* 0x00000000110d72ca */ /* 0x000fe400000e0000 */
[----:B0-----:R-:W-:-:S05]  /*48b0*/  I2FP.F32.U32 R0, UR6 ;  /* 0x0000000600007c45 */ /* 0x001fca0008201000 */
[----:B------:R-:W-:-:S04]  /*48c0*/  FMUL R0, R0, UR7 ;  /* 0x0000000700007c20 */ /* 0x000fc80008400000 */
[----:B------:R0:W4:Y:S01]  /*48d0*/  F2I.U32.TRUNC.NTZ R2, R0 ;  /* 0x0000000000027305 */ /* 0x000122000020f000 */
[----:B-1----:R-:W-:Y:S05]  /*48e0*/  @!P0 BRA `(.L_x_99) ;  /* 0x0000000000308947 */ /* 0x002fea0003800000 */
        /* <DEDUP_REMOVED lines=12> */
.L_x_99:
[----:B------:R-:W-:Y:S01]  /*49b0*/  USHF.R.U64 UR12, UR12, UR15, UR13 ;  /* 0x0000000f0c0c7299 */ /* 0x000fe2000800120d */
[----:B0-----:R-:W-:Y:S01]  /*49c0*/  I2FP.F32.U32 R0, UR20 ;  /* 0x0000001400007c45 */ /* 0x001fe20008201000 */
[----:B------:R-:W-:Y:S02]  /*49d0*/  USHF.R.U32.HI UR4, URZ, UR15, UR13 ;  /* 0x0000000f3f047299 */ /* 0x000fe4000801160d */
[----:B------:R-:W-:Y:S02]  /*49e0*/  UIADD3 UR7, UP0, URZ, -UR12, URZ ;  /* 0x8000000c3f077290 */ /* 0x000fe4000ff1e03f */
[----:B------:R-:W-:Y:S01]  /*49f0*/  FMUL R0, R0, UR18 ;  /* 0x0000001200007c20 */ /* 0x000fe20008400000 */
[----:B------:R-:W-:Y:S01]  /*4a00*/  ULDC.64 UR10, c[0x0][0x620] ;  /* 0x00018800000a7ab9 */ /* 0x000fe20000000a00 */
[----:B------:R-:W-:Y:S01]  /*4a10*/  UIADD3.X UR4, URZ, ~UR4, URZ, UP0, !UPT ;  /* 0x800000043f047290 */ /* 0x000fe200087fe43f */
[----:B------:R-:W-:Y:S01]  /*4a20*/  UMOV UR8, UR16 ;  /* 0x0000001000087c82 */ /* 0x000fe20008000000 */
[----:B------:R-:W-:-:S02]  /*4a30*/  UMOV UR9, UR17 ;  /* 0x0000001100097c82 */ /* 0x000fc40008000000 */
[----:B------:R-:W0:Y:S01]  /*4a40*/  F2I.U32.TRUNC.NTZ R0, R0 ;  /* 0x0000000000007305 */ /* 0x000e22000020f000 */
[----:B------:R-:W-:Y:S01]  /*4a50*/  UIMAD UR4, UR4, UR10, URZ ;  /* 0x0000000a040472a4 */ /* 0x000fe2000f8e023f */
[----:B----4-:R-:W-:Y:S01]  /*4a60*/  R2UR UR17, R2 ;  /* 0x00000000021172ca */ /* 0x010fe200000e0000 */
[----:B------:R-:W-:Y:S02]  /*4a70*/  UIMAD.WIDE.U32 UR8, UR7, UR10, UR8 ;  /* 0x0000000a070872a5 */ /* 0x000fe4000f8e0008 */
[----:B------:R-:W-:Y:S01]  /*4a80*/  UIMAD UR7, UR7, UR11, UR4 ;  /* 0x0000000b070772a4 */ /* 0x000fe2000f8e0204 */
[----:B------:R-:W-:Y:S01]  /*4a90*/  ULDC UR23, c[0x0][0x658] ;  /* 0x0001960000177ab9 */ /* 0x000fe20000000800 */
[----:B------:R-:W-:Y:S02]  /*4aa0*/  UMOV UR15, 0xffffffff ;  /* 0xffffffff000f7882 */ /* 0x000fe40000000000 */
[----:B------:R-:W-:Y:S01]  /*4ab0*/  UIADD3 UR7, UR9, UR7, URZ ;  /* 0x0000000709077290 */ /* 0x000fe2000fffe03f */
[----:B------:R-:W-:Y:S01]  /*4ac0*/  ULDC UR10, c[0x0][0x618] ;  /* 0x00018600000a7ab9 */ /* 0x000fe20000000800 */
[----:B------:R-:W-:Y:S01]  /*4ad0*/  ULDC.64 UR4, c[0x0][0x640] ;  /* 0x0001900000047ab9 */ /* 0x000fe20000000a00 */
[----:B------:R-:W-:Y:S01]  /*4ae0*/  USHF.L.U32 UR19, UR15, UR23, URZ ;  /* 0x000000170f137299 */ /* 0x000fe2000800063f */
[----:B------:R-:W-:Y:S01]  /*4af0*/  ISETP.NE.U32.AND P0, PT, RZ, UR4, PT ;  /* 0x00000004ff007c0c */ /* 0x000fe2000bf05070 */
[----:B------:R-:W-:Y:S01]  /*4b00*/  USHF.R.U64 UR15, UR8, UR10, UR7 ;  /* 0x0000000a080f7299 */ /* 0x000fe20008001207 */
[----:B0-----:R-:W-:Y:S01]  /*4b10*/  R2UR UR11, R0 ;  /* 0x00000000000b72ca */ /* 0x001fe200000e0000 */
[----:B------:R-:W-:Y:S01]  /*4b20*/  USHF.R.U32.HI UR7, URZ, UR10, UR7 ;  /* 0x0000000a3f077299 */ /* 0x000fe20008011607 */
[----:B------:R-:W-:Y:S01]  /*4b30*/  ISETP.NE.AND.EX P0, PT, RZ, UR5, PT, P0 ;  /* 0x00000005ff007c0c */ /* 0x000fe2000bf05300 */
[----:B------:R-:W-:Y:S01]  /*4b40*/  ULDC UR22, c[0x0][0x608] ;  /* 0x0001820000167ab9 */ /* 0x000fe20000000800 */
[----:B------:R-:W-:-:S02]  /*4b50*/  UIADD3 UR8, -UR17, URZ, URZ ;  /* 0x0000003f11087290 */ /* 0x000fc4000fffe13f */
[----:B------:R-:W-:Y:S02]  /*4b60*/  USHF.R.U64 UR18, UR15, UR22, UR7 ;  /* 0x000000160f127299 */ /* 0x000fe40008001207 */
[----:B------:R-:W-:Y:S01]  /*4b70*/  USHF.R.U32.HI UR7, URZ, UR22, UR7 ;  /* 0x000000163f077299 */ /* 0x000fe20008011607 */
[----:B------:R-:W-:Y:S01]  /*4b80*/  UMOV UR16, 0x1 ;  /* 0x0000000100107882 */ /* 0x000fe20000000000 */
[----:B------:R-:W-:Y:S02]  /*4b90*/  ULDC UR21, c[0x0][0x144] ;  /* 0x0000510000157ab9 */ /* 0x000fe40000000800 */
[----:B------:R-:W-:Y:S01]  /*4ba0*/  USHF.R.U64 UR17, UR18, UR23, UR7 ;  /* 0x0000001712117299 */ /* 0x000fe20008001207 */
[----:B------:R-:W-:Y:S01]  /*4bb0*/  ULDC UR13, c[0x0][0x600] ;  /* 0x00018000000d7ab9 */ /* 0x000fe20000000800 */
[----:B------:R-:W-:Y:S02]  /*4bc0*/  UIADD3 UR22, -UR11, URZ, URZ ;  /* 0x0000003f0b167290 */ /* 0x000fe4000fffe13f */
[----:B------:R-:W-:-:S02]  /*4bd0*/  USHF.L.U32 UR16, UR16, UR23, URZ ;  /* 0x0000001710107299 */ /* 0x000fc4000800063f */
[----:B------:R-:W-:Y:S02]  /*4be0*/  USHF.R.U32.HI UR11, URZ, UR23, UR7 ;  /* 0x000000173f0b7299 */ /* 0x000fe40008011607 */
[----:B------:R-:W-:Y:S02]  /*4bf0*/  UIADD3 UR14, UR13, -0x1, URZ ;  /* 0xffffffff0d0e7890 */ /* 0x000fe4000fffe03f */
[----:B------:R-:W-:Y:S02]  /*4c00*/  ULOP3.LUT UR19, URZ, UR19, URZ, 0x33, !UPT ;  /* 0x000000133f137292 */ /* 0x000fe4000f8e333f */
[----:B------:R-:W-:Y:S01]  /*4c10*/  UIMAD UR23, UR21, UR8, UR6 ;  /* 0x00000008151772a4 */ /* 0x000fe2000f8e0206 */
[----:B------:R-:W-:Y:S01]  /*4c20*/  ULDC UR26, c[0x0][0x148] ;  /* 0x00005200001a7ab9 */ /* 0x000fe20000000800 */
[----:B------:R-:W-:Y:S01]  /*4c30*/  ULDC UR24, c[0x0][0x648] ;  /* 0x0001920000187ab9 */ /* 0x000fe20000000800 */
[----:B------:R-:W-:Y:S01]  /*4c40*/  ULDC UR25, c[0x0][0x638] ;  /* 0x00018e0000197ab9 */ /* 0x000fe20000000800 */
        /* <DEDUP_REMOVED lines=12> */
.L_x_100:
[----:B------:R-:W-:Y:S01]  /*4d10*/  UISETP.NE.AND UP0, UPT, UR38, URZ, UPT ;  /* 0x0000003f2600728c */ /* 0x000fe2000bf05270 */
[----:B------:R-:W-:Y:S01]  /*4d20*/  IMAD.MOV.U32 R0, RZ, RZ, 0x1 ;  /* 0x00000001ff007424 */ /* 0x000fe200078e00ff */
[----:B------:R-:W-:Y:S01]  /*4d30*/  USHF.R.U64 UR4, UR10, UR24, UR11 ;  /* 0x000000180a047299 */ /* 0x000fe2000800120b */
[----:B------:R-:W-:Y:S01]  /*4d40*/  IMAD.U32 R19, RZ, RZ, UR12 ;  /* 0x0000000cff137e24 */ /* 0x000fe2000f8e00ff */
[----:B------:R-:W-:Y:S02]  /*4d50*/  ULOP3.LUT UR19, UR18, UR19, URZ, 0xc0, !UPT ;  /* 0x0000001312137292 */ /* 0x000fe4000f8ec03f */
[----:B------:R-:W-:Y:S02]  /*4d60*/  UIADD3 UR5, -UR4, URZ, URZ ;  /* 0x0000003f04057290 */ /* 0x000fe4000fffe13f */
[----:B------:R-:W-:Y:S02]  /*4d70*/  ULOP3.LUT UR14, UR15, UR14, URZ, 0xc0, !UPT ;  /* 0x0000000e0f0e7292 */ /* 0x000fe4000f8ec03f */
[----:B------:R-:W-:-:S02]  /*4d80*/  UIMAD UR4, UR16, UR4, UR19 ;  /* 0x00000004100472a4 */ /* 0x000fc4000f8e0213 */
[----:B------:R-:W-:Y:S02]  /*4d90*/  @UP0 UIMAD UR23, UR26, UR22, UR20 ;  /* 0x000000161a1702a4 */ /* 0x000fe4000f8e0214 */
[----:B------:R-:W-:-:S03]  /*4da0*/  UIMAD UR17, UR5, UR25, UR17 ;  /* 0x00000019051172a4 */ /* 0x000fc6000f8e0211 */
[----:B------:R-:W-:Y:S01]  /*4db0*/  ULDC UR5, c[0x0][0x610] ;  /* 0x0001840000057ab9 */ /* 0x000fe20000000800 */
[----:B------:R-:W-:Y:S02]  /*4dc0*/  UIMAD UR17, UR17, UR13, UR14 ;  /* 0x0000000d111172a4 */ /* 0x000fe4000f8e020e */
[----:B------:R-:W-:-:S04]  /*4dd0*/  UIMAD UR4, UR4, UR5, UR23 ;  /* 0x00000005040472a4 */ /* 0x000fc8000f8e0217 */
[----:B------:R-:W-:Y:S02]  /*4de0*/  USEL UR5, UR17, UR4, !UP0 ;  /* 0x0000000411057287 */ /* 0x000fe4000c000000 */
[----:B------:R-:W-:-:S04]  /*4df0*/  USEL UR4, UR4, UR17, !UP0 ;  /* 0x0000001104047287 */ /* 0x000fc8000c000000 */
[----:B------:R-:W-:Y:S02]  /*4e00*/  IMAD.U32 R2, RZ, RZ, UR5 ;  /* 0x00000005ff027e24 */ /* 0x000fe4000f8e00ff */
[----:B------:R-:W-:-:S07]  /*4e10*/  IMAD.U32 R18, RZ, RZ, UR4 ;  /* 0x00000004ff127e24 */ /* 0x000fce000f8e00ff */
.L_x_98:
[----:B------:R-:W-:Y:S02]  /*4e20*/  LOP3.LUT P0, RZ, R0, 0xff, RZ, 0xc0, !PT ;  /* 0x000000ff00ff7812 */ /* 0x000fe4000780c0ff */
[----:B------:R-:W-:-:S11]  /*4e30*/  LOP3.LUT R70, R70, 0x1, RZ, 0x3c, !PT ;  /* 0x0000000146467812 */ /* 0x000fd600078e3cff */
[----:B------:R-:W-:Y:S05]  /*4e40*/  @P0 BRA `(.L_x_101) ;  /* 0xffffffc800700947 */ /* 0x000fea000383ffff */
[----:B------:R-:W-:Y:S05]  /*4e50*/  EXIT ;  /* 0x000000000000794d */ /* 0x000fea0003800000 */
.L_x_16:
[----:B------:R-:W-:-:S08]  /*4e60*/  ISETP.NE.AND P0, PT, RZ, UR6, PT ;  /* 0x00000006ff007c0c */ /* 0x000fd0000bf05270 */
[----:B------:R-:W0:-:S00]  /*4e70*/  USETMAXREG.DEALLOC.CTAPOOL 0x28 ;  /* 0x00000028000079c8 */ /* 0x000e0000080e0500 */
[----:B------:R-:W-:Y:S05]  /*4e80*/  @P0 EXIT ;  /* 0x000000000000094d */ /* 0x000fea0003800000 */
[----:B0-----:R-:W-:Y:S01]  /*4e90*/  LOP3.LUT P0, RZ, R4, 0xff, RZ, 0xc0, !PT ;  /* 0x000000ff04ff7812 */ /* 0x001fe2000780c0ff */
[----:B------:R-:W-:Y:S02]  /*4ea0*/  IMAD.MOV.U32 R9, RZ, RZ, 0x1 ;  /* 0x00000001ff097424 */ /* 0x000fe400078e00ff */
[----:B------:R-:W-:-:S10]  /*4eb0*/  IMAD.MOV.U32 R8, RZ, RZ, RZ ;  /* 0x000000ffff087224 */ /* 0x000fd400078e00ff */
[----:B------:R-:W-:Y:S05]  /*4ec0*/  @!P0 BRA `(.L_x_102) ;  /* 0x0000000c006c8947 */ /* 0x000fea0003800000 */
[----:B------:R-:W0:Y:S01]  /*4ed0*/  S2UR UR7, SR_CgaCtaId ;  /* 0x00000000000779c3 */ /* 0x000e220000008800 */
[----:B------:R-:W-:Y:S01]  /*4ee0*/  UMOV UR9, 0x1 ;  /* 0x0000000100097882 */ /* 0x000fe20000000000 */
[----:B------:R-:W-:Y:S01]  /*4ef0*/  LOP3.LUT P0, RZ, R0, 0x1f, RZ, 0xc0, !PT ;  /* 0x0000001f00ff7812 */ /* 0x000fe2000780c0ff */
[----:B------:R-:W-:Y:S01]  /*4f00*/  ULDC UR5, c[0x0][0x658] ;  /* 0x0001960000057ab9 */ /* 0x000fe20000000800 */
[----:B------:R-:W-:Y:S01]  /*4f10*/  UMOV UR8, 0xffffffff ;  /* 0xffffffff00087882 */ /* 0x000fe20000000000 */
[----:B------:R-:W-:Y:S01]  /*4f20*/  BSSY B0, `(.L_x_102) ;  /* 0x00000d5000007945 */ /* 0x000fe20003800000 */
[----:B------:R-:W-:Y:S01]  /*4f30*/  USHF.L.U32 UR8, UR8, UR5, URZ ;  /* 0x0000000508087299 */ /* 0x000fe2000800063f */
[C---:B------:R-:W-:Y:S01]  /*4f40*/  ISETP.NE.AND P3, PT, R3.reuse, RZ, PT ;  /* 0x000000ff0300720c */ /* 0x040fe20003f65270 */
[----:B------:R-:W-:Y:S01]  /*4f50*/  IMAD.MOV.U32 R0, RZ, RZ, 0x1 ;  /* 0x00000001ff007424 */ /* 0x000fe200078e00ff */
[----:B------:R-:W-:Y:S01]  /*4f60*/  ISETP.NE.OR P0, PT, R3, RZ, !P0 ;  /* 0x000000ff0300720c */ /* 0x000fe20004705670 */
[----:B------:R-:W-:Y:S01]  /*4f70*/  IMAD.MOV.U32 R9, RZ, RZ, 0x1 ;  /* 0x00000001ff097424 */ /* 0x000fe200078e00ff */
[----:B------:R-:W-:Y:S01]  /*4f80*/  ULDC UR4, c[0x0][0x600] ;  /* 0x0001800000047ab9 */ /* 0x000fe20000000800 */
[----:B------:R-:W-:Y:S01]  /*4f90*/  IMAD.MOV.U32 R8, RZ, RZ, RZ ;  /* 0x000000ffff087224 */ /* 0x000fe200078e00ff */
[----:B------:R-:W-:Y:S01]  /*4fa0*/  UMOV UR18, 0x5 ;  /* 0x0000000500127882 */ /* 0x000fe20000000000 */
[----:B------:R-:W-:-:S02]  /*4fb0*/  UIADD3 UR21, UR39, 0x1, URZ ;  /* 0x0000000127157890 */ /* 0x000fc4000fffe03f */
[----:B------:R-:W-:Y:S02]  /*4fc0*/  ULOP3.LUT UR24, UR36, 0x2, URZ, 0xfc, !UPT ;  /* 0x0000000224187892 */ /* 0x000fe4000f8efc3f */
[----:B------:R-:W-:Y:S02]  /*4fd0*/  UIADD3 UR4, UR4, -0x1, URZ ;  /* 0xffffffff04047890 */ /* 0x000fe4000fffe03f */
[----:B------:R-:W-:Y:S02]  /*4fe0*/  USHF.L.U32 UR5, UR9, UR5, URZ ;  /* 0x0000000509057299 */ /* 0x000fe4000800063f */
[----:B------:R-:W-:Y:S02]  /*4ff0*/  ULOP3.LUT UR16, URZ, UR8, URZ, 0x33, !UPT ;  /* 0x000000083f107292 */ /* 0x000fe4000f8e333f */
[----:B0-----:R-:W-:Y:S02]  /*5000*/  ULOP3.LUT UR6, UR7, 0x1, URZ, 0xc0, !UPT ;  /* 0x0000000107067892 */ /* 0x001fe4000f8ec03f */
[----:B------:R-:W-:-:S02]  /*5010*/  USHF.R.U32.HI UR25, URZ, 0x1, UR7 ;  /* 0x000000013f197899 */ /* 0x000fc40008011607 */
[----:B------:R-:W-:Y:S02]  /*5020*/  USHF.L.U32 UR13, UR7, 0x5, URZ ;  /* 0x00000005070d7899 */ /* 0x000fe4000800063f */
[----:B------:R-:W-:Y:S02]  /*5030*/  USHF.L.U32 UR26, UR7, 0xb, URZ ;  /* 0x0000000b071a7899 */ /* 0x000fe4000800063f */
[----:B------:R-:W-:Y:S02]  /*5040*/  ULOP3.LUT UR7, UR7, 0xfffffffe, URZ, 0xc0, !UPT ;  /* 0xfffffffe07077892 */ /* 0x000fe4000f8ec03f */
[----:B------:R-:W-:Y:S02]  /*5050*/  UISETP.GT.U32.AND UP0, UPT, UR6, 0xffff, UPT ;  /* 0x0000ffff0600788c */ /* 0x000fe4000bf04070 */
[----:B------:R-:W-:Y:S02]  /*5060*/  USHF.L.U32 UR17, UR9, UR7, URZ ;  /* 0x0000000709117299 */ /* 0x000fe4000800063f */
[----:B------:R-:W-:-:S02]  /*5070*/  ULOP3.LUT UR7, UR7, 0x1, URZ, 0xfc, !UPT ;  /* 0x0000000107077892 */ /* 0x000fc4000f8efc3f */
[----:B------:R-:W-:Y:S02]  /*5080*/  USEL UR6, UR6, 0xffff, !UP0 ;  /* 0x0000ffff06067887 */ /* 0x000fe4000c000000 */
[----:B------:R-:W-:Y:S02]  /*5090*/  USHF.L.U32 UR7, UR9, UR7, URZ ;  /* 0x0000000709077299 */ /* 0x000fe4000800063f */
[----:B------:R-:W-:Y:S02]  /*50a0*/  ULOP3.LUT UR6, UR6, 0xffff, URZ, 0xc0, !UPT ;  /* 0x0000ffff06067892 */ /* 0x000fe4000f8ec03f */
[----:B------:R-:W-:Y:S02]  /*50b0*/  ULOP3.LUT UR13, UR13, 0x20, URZ, 0xc0, !UPT ;  /* 0x000000200d0d7892 */ /* 0x000fe4000f8ec03f */
[----:B------:R-:W-:Y:S02]  /*50c0*/  ULOP3.LUT UR17, UR17, UR7, URZ, 0xfc, !UPT ;  /* 0x0000000711117292 */ /* 0x000fe4000f8efc3f */
[----:B------:R-:W-:Y:S01]  /*50d0*/  USHF.L.U32 UR18, UR18, UR6, URZ ;  /* 0x0000000612127299 */ /* 0x000fe2000800063f */
[----:B------:R-:W-:-:S11]  /*50e0*/  ULDC.64 UR22, c[0x0][0x198] ;  /* 0x0000660000167ab9 */ /* 0x000fd60000000a00 */
.L_x_114:
[----:B------:R-:W-:-:S03]  /*50f0*/  UMOV UR6, 0xffffffff ;  /* 0xffffffff00067882 */ /* 0x000fc60000000000 */
[----:B-1----:R-:W-:Y:S05]  /*5100*/  BRA.DIV UR6, `(.L_x_103) ;  /* 0x0000000e06f47947 */ /* 0x002fea000b800000 */
[----:B------:R-:W-:-:S13]  /*5110*/  ELECT P6, URZ, PT ;  /* 0x00000000003f782f */ /* 0x000fda00038c0000 */
.L_x_127:
[----:B------:R-:W0:Y:S01]  /*5120*/  LDC R3, c[0x0][0x28c] ;  /* 0x0000a300ff037b82 */ /* 0x000e220000000800 */
[----:B------:R-:W-:Y:S01]  /*5130*/  BSSY B1, `(.L_x_104) ;  /* 0x000003e000017945 */ /* 0x000fe20003800000 */
[----:B0-----:R-:W-:-:S13]  /*5140*/  ISETP.LT.OR P6, PT, R3, 0x1, !P6 ;  /* 0x000000010300780c */ /* 0x001fda00077c1670 */
[----:B------:R-:W-:Y:S05]  /*5150*/  @P6 BRA `(.L_x_105) ;  /* 0x0000000000ec6947 */ /* 0x000fea0003800000 */
[----:B------:R-:W-:Y:S01]  /*5160*/  LEA R18, R18, UR25, 0x1 ;  /* 0x0000001912127c11 */ /* 0x000fe2000f8e08ff */
[----:B------:R-:W-:Y:S01]  /*5170*/  IMAD.MOV.U32 R11, RZ, RZ, RZ ;  /* 0x000000ffff0b7224 */ /* 0x000fe200078e00ff */
[----:B------:R-:W-:Y:S01]  /*5180*/  LEA R6, R2, UR13, 0x6 ;  /* 0x0000000d02067c11 */ /* 0x000fe2000f8e30ff */
[----:B------:R-:W-:Y:S02]  /*5190*/  IMAD.U32 R12, RZ, RZ, UR21 ;  /* 0x00000015ff0c7e24 */ /* 0x000fe4000f8e00ff */
[----:B------:R-:W-:Y:S02]  /*51a0*/  IMAD.MOV.U32 R2, RZ, RZ, R9 ;  /* 0x000000ffff027224 */ /* 0x000fe400078e0009 */
[----:B------:R-:W-:Y:S02]  /*51b0*/  IMAD.MOV.U32 R3, RZ, RZ, R8 ;  /* 0x000000ffff037224 */ /* 0x000fe400078e0008 */
[----:B------:R-:W-:-:S07]  /*51c0*/  IMAD.SHL.U32 R18, R18, 0x20, RZ ;  /* 0x0000002012127824 */ /* 0x000fce00078e00ff */
.L_x_109:
[----:B------:R-:W0:Y:S01]  /*51d0*/  S2R R5, SR_CgaCtaId ;  /* 0x0000000000057919 */ /* 0x000e220000008800 */
[----:B-1----:R-:W-:-:S04]  /*51e0*/  MOV R4, 0x400 ;  /* 0x0000040000047802 */ /* 0x002fc80000000f00 */
[----:B0-----:R-:W-:Y:S02]  /*51f0*/  LEA R10, R5, R4, 0x18 ;  /* 0x00000004050a7211 */ /* 0x001fe400078ec0ff */
[----:B------:R-:W-:Y:S01]  /*5200*/  SHF.L.U32 R4, R2, 0x1f, RZ ;  /* 0x0000001f02047819 */ /* 0x000fe200000006ff */
[----:B------:R-:W0:Y:S02]  /*5210*/  @!P3 LDC R5, c[0x0][0x500] ;  /* 0x00014000ff05bb82 */ /* 0x000e240000000800 */
[----:B------:R-:W-:-:S04]  /*5220*/  IMAD R7, R3, 0x8, R10 ;  /* 0x0000000803077824 */ /* 0x000fc800078e020a */
[----:B------:R-:W1:Y:S02]  /*5230*/  SYNCS.PHASECHK.TRANS64.TRYWAIT P1, [R7+URZ+0x20], R4 ;  /* 0x00002004070075a7 */ /* 0x000e64000802017f */
[----:B-1----:R-:W-:Y:S05]  /*5240*/  @!P1 BRA `(.L_x_106) ;  /* 0x0000000c00c49947 */ /* 0x002fea0003800000 */
.L_x_128:
[----:B------:R-:W-:Y:S01]  /*5250*/  UPRMT UR6, UR24, 0x9910, URZ ;  /* 0x0000991018067896 */ /* 0x000fe2000800003f */
[----:B0-----:R0:W-:Y:S03]  /*5260*/  @!P3 SYNCS.ARRIVE.TRANS64 RZ, [R7+URZ], R5 ;  /* 0x0000000507ffb9a7 */ /* 0x0011e6000800003f */
[----:B------:R-:W-:-:S06]  /*5270*/  UISETP.NE.AND UP0, UPT, UR6, 0x2, UPT ;  /* 0x000000020600788c */ /* 0x000fcc000bf05270 */
[----:B------:R-:W-:-:S13]  /*5280*/  PLOP3.LUT P1, PT, PT, PT, UP0, 0x80, 0x0 ;  /* 0x000000000000781c */ /* 0x000fda0003f2f008 */
[----:B0-----:R-:W-:Y:S05]  /*5290*/  @P1 BRA `(.L_x_107) ;  /* 0x0000000000041947 */ /* 0x001fea0003800000 */
[----:B------:R-:W-:Y:S01]  /*52a0*/  BPT.TRAP 0x1 ;  /* 0x000000040000795c */ /* 0x000fe20000300000 */
.L_x_107:
[----:B------:R-:W-:Y:S05]  /*52b0*/  @P0 BRA `(.L_x_108) ;  /* 0x0000000000040947 */ /* 0x000fea0003800000 */
[----:B------:R-:W-:Y:S01]  /*52c0*/  BPT.TRAP 0x1 ;  /* 0x000000040000795c */ /* 0x000fe20000300000 */
.L_x_108:
[----:B------:R-:W-:Y:S01]  /*52d0*/  R2UR UR7, R3 ;  /* 0x00000000030772ca */ /* 0x000fe200000e0000 */
[----:B------:R-:W-:Y:S01]  /*52e0*/  VIADD R12, R12, 0xffffffff ;  /* 0xffffffff0c0c7836 */ /* 0x000fe20000000000 */
[----:B------:R-:W-:Y:S01]  /*52f0*/  R2UR UR11, R10 ;  /* 0x000000000a0b72ca */ /* 0x000fe200000e0000 */
[----:B------:R-:W-:Y:S01]  /*5300*/  UIADD3 UR6, UP0, UR22, 0xf0, URZ ;  /* 0x000000f016067890 */ /* 0x000fe2000ff1e03f */
[----:B------:R-:W-:Y:S01]  /*5310*/  R2UR UR27, R18 ;  /* 0x00000000121b72ca */ /* 0x000fe200000e0000 */
[----:B------:R-:W-:Y:S01]  /*5320*/  UIADD3 UR28, UP1, UR22, 0x1f0, URZ ;  /* 0x000001f0161c7890 */ /* 0x000fe2000ff3e03f */
[----:B------:R-:W-:Y:S01]  /*5330*/  R2UR UR9, R7 ;  /* 0x00000000070972ca */ /* 0x000fe200000e0000 */
[----:B------:R-:W-:Y:S01]  /*5340*/  UPRMT UR19, URZ, 0x5410, UR18 ;  /* 0x000054103f137896 */ /* 0x000fe20008000012 */
[----:B------:R-:W-:Y:S01]  /*5350*/  R2UR UR10, R11 ;  /* 0x000000000b0a72ca */ /* 0x000fe200000e0000 */
[----:B------:R-:W-:Y:S01]  /*5360*/  VIADD R3, R3, 0x1 ;  /* 0x0000000103037836 */ /* 0x000fe20000000000 */
[----:B------:R-:W-:Y:S01]  /*5370*/  R2UR UR12, R19 ;  /* 0x00000000130c72ca */ /* 0x000fe200000e0000 */
[----:B------:R-:W-:Y:S01]  /*5380*/  UPRMT UR31, URZ, 0x5410, UR17 ;  /* 0x000054103f1f7896 */ /* 0x000fe20008000011 */
[----:B------:R-:W-:Y:S01]  /*5390*/  R2UR UR30, R6 ;  /* 0x00000000061e72ca */ /* 0x000fe200000e0000 */
[----:B------:R-:W-:Y:S01]  /*53a0*/  USHF.L.U32 UR7, UR7, 0xc, URZ ;  /* 0x0000000c07077899 */ /* 0x000fe2000800063f */
[----:B------:R-:W-:Y:S01]  /*53b0*/  ISETP.GT.AND P2, PT, R12, 0x1, PT ;  /* 0x000000010c00780c */ /* 0x000fe20003f44270 */
[----:B------:R-:W-:Y:S01]  /*53c0*/  UIADD3.X UR29, URZ, UR23, URZ, UP1, !UPT ;  /* 0x000000173f1d7290 */ /* 0x000fe20008ffe43f */
[----:B------:R-:W-:Y:S01]  /*53d0*/  ISETP.NE.AND P1, PT, R3, 0x4, PT ;  /* 0x000000040300780c */ /* 0x000fe20003f25270 */
[----:B------:R-:W-:Y:S01]  /*53e0*/  ULEA UR8, UR25, UR7, 0xb ;  /* 0x0000000719087291 */ /* 0x000fe2000f8e583f */
[----:B------:R-:W-:Y:S01]  /*53f0*/  VIADD R11, R11, 0x40 ;  /* 0x000000400b0b7836 */ /* 0x000fe20000000000 */
[----:B------:R-:W-:Y:S01]  /*5400*/  ULOP3.LUT UR7, UR7, 0x800, UR26, 0xf8, !UPT ;  /* 0x0000080007077892 */ /* 0x000fe2000f8ef81a */
[----:B------:R-:W-:Y:S01]  /*5410*/  SEL R5, RZ, 0x1, P1 ;  /* 0x00000001ff057807 */ /* 0x000fe20000800000 */
[----:B------:R-:W-:Y:S01]  /*5420*/  ULEA UR8, UR8, UR11, 0x1 ;  /* 0x0000000b08087291 */ /* 0x000fe2000f8e083f */
[----:B------:R-:W-:Y:S01]  /*5430*/  SEL R3, R3, RZ, P1 ;  /* 0x000000ff03037207 */ /* 0x000fe20000800000 */
[----:B------:R-:W-:Y:S01]  /*5440*/  ULEA UR11, UR7, UR11, 0x1 ;  /* 0x0000000b070b7291 */ /* 0x000fe2000f8e083f */
[----:B------:R-:W-:Y:S01]  /*5450*/  LOP3.LUT R2, R2, R5, RZ, 0x3c, !PT ;  /* 0x0000000502027212 */ /* 0x000fe200078e3cff */
[----:B------:R-:W-:-:S02]  /*5460*/  UIADD3 UR8, UR8, 0x180, URZ ;  /* 0x0000018008087890 */ /* 0x000fc4000fffe03f */
[----:B------:R-:W-:Y:S02]  /*5470*/  UIADD3.X UR7, URZ, UR23, URZ, UP0, !UPT ;  /* 0x000000173f077290 */ /* 0x000fe400087fe43f */
[----:B------:R-:W-:Y:S01]  /*5480*/  UIADD3 UR20, UR11, 0x8180, URZ ;  /* 0x000081800b147890 */ /* 0x000fe2000fffe03f */
[----:B------:R-:W-:Y:S01]  /*5490*/  UMOV UR14, 0x0 ;  /* 0x00000000000e7882 */ /* 0x000fe20000000000 */
[----:B------:R-:W-:Y:S01]  /*54a0*/  UMOV UR15, 0x10000000 ;  /* 0x10000000000f7882 */ /* 0x000fe20000000000 */
[----:B------:R-:W-:-:S04]  /*54b0*/  UMOV UR11, UR27 ;  /* 0x0000001b000b7c82 */ /* 0x000fc80008000000 */
[----:B------:R0:W-:Y:S02]  /*54c0*/  UTMALDG.3D.MULTICAST [UR8], [UR6], UR19, desc[UR14] ;  /* 0x00000e08060073b4 */ /* 0x0001e40008011813 */
[----:B0-----:R-:W-:Y:S01]  /*54d0*/  UMOV UR8, UR20 ;  /* 0x0000001400087c82 */ /* 0x001fe20008000000 */
[----:B------:R-:W-:Y:S02]  /*54e0*/  UMOV UR11, UR30 ;  /* 0x0000001e000b7c82 */ /* 0x000fe40008000000 */
[----:B------:R0:W-:Y:S02]  /*54f0*/  UTMALDG.3D.MULTICAST [UR8], [UR28], UR31, desc[UR14] ;  /* 0x00000e081c0073b4 */ /* 0x0001e4000801181f */
[----:B0-----:R-:W-:Y:S05]  /*5500*/  @P2 BRA `(.L_x_109) ;  /* 0xfffffffc00302947 */ /* 0x001fea000383ffff */
.L_x_105:
[----:B------:R-:W-:Y:S05]  /*5510*/  BSYNC B1 ;  /* 0x0000000000017941 */ /* 0x000fea0003800000 */
.L_x_104:
[----:B------:R-:W-:Y:S01]  /*5520*/  LOP3.LUT P4, RZ, R0, 0xff, RZ, 0xc0, !PT ;  /* 0x000000ff00ff7812 */ /* 0x000fe2000788c0ff */
[----:B------:R-:W-:Y:S01]  /*5530*/  VIADD R8, R8, UR39 ;  /* 0x0000002708087c36 */ /* 0x000fe20008000000 */
[----:B------:R-:W-:Y:S01]  /*5540*/  ULDC.64 UR6, c[0x0][0x650] ;  /* 0x0001940000067ab9 */ /* 0x000fe20000000a00 */
[----:B------:R-:W-:Y:S01]  /*5550*/  BSSY B1, `(.L_x_110) ;  /* 0x000006f000017945 */ /* 0x000fe20003800000 */
[----:B------:R-:W-:Y:S02]  /*5560*/  IMAD.MOV.U32 R18, RZ, RZ, -0x1 ;  /* 0xffffffffff127424 */ /* 0x000fe400078e00ff */
[----:B------:R-:W-:Y:S01]  /*5570*/  SHF.R.U32.HI R0, RZ, 0x2, R8 ;  /* 0x00000002ff007819 */ /* 0x000fe20000011608 */
[----:B------:R-:W-:Y:S01]  /*5580*/  IMAD.MOV.U32 R19, RZ, RZ, -0x1 ;  /* 0xffffffffff137424 */ /* 0x000fe200078e00ff */
[----:B------:R-:W-:Y:S02]  /*5590*/  ISETP.GT.U32.AND P1, PT, R8, 0x3, PT ;  /* 0x000000030800780c */ /* 0x000fe40003f24070 */
[----:B------:R-:W-:-:S02]  /*55a0*/  LOP3.LUT R0, R0, 0x1, RZ, 0xc0, !PT ;  /* 0x0000000100007812 */ /* 0x000fc400078ec0ff */
[----:B------:R-:W-:Y:S01]  /*55b0*/  LOP3.LUT R8, R8, 0x3, RZ, 0xc0, !PT ;  /* 0x0000000308087812 */ /* 0x000fe200078ec0ff */
[----:B------:R-:W0:Y:S01]  /*55c0*/  @P4 S2R R3, SR_CgaCtaId ;  /* 0x0000000000034919 */ /* 0x000e220000008800 */
[----:B------:R-:W-:Y:S02]  /*55d0*/  @P4 MOV R2, 0x400 ;  /* 0x0000040000024802 */ /* 0x000fe40000000f00 */
[----:B------:R-:W-:Y:S02]  /*55e0*/  ISETP.NE.U32.AND P2, PT, R0, 0x1, PT ;  /* 0x000000010000780c */ /* 0x000fe40003f45070 */
[----:B0-----:R-:W-:Y:S01]  /*55f0*/  @P4 LEA R2, R3, R2, 0x18 ;  /* 0x0000000203024211 */ /* 0x001fe200078ec0ff */
[----:B------:R-:W-:-:S03]  /*5600*/  IMAD.U32 R3, RZ, RZ, UR39 ;  /* 0x00000027ff037e24 */ /* 0x000fc6000f8e00ff */
[----:B------:R0:W-:Y:S01]  /*5610*/  @P4 SYNCS.ARRIVE.TRANS64.A1T0 RZ, [R2+URZ+0x78], RZ ;  /* 0x000078ff02ff49a7 */ /* 0x0001e2000810003f */
[----:B------:R-:W-:Y:S02]  /*5620*/  IADD3 R16, P4, R16, UR50, RZ ;  /* 0x0000003210107c10 */ /* 0x000fe4000ff9e0ff */
[----:B------:R-:W-:Y:S02]  /*5630*/  ISETP.LT.U32.AND P1, PT, R3, 0x4, P1 ;  /* 0x000000040300780c */ /* 0x000fe40000f21070 */
[----:B------:R-:W-:Y:S02]  /*5640*/  IADD3.X R17, R17, UR37, RZ, P4, !PT ;  /* 0x0000002511117c10 */ /* 0x000fe4000a7fe4ff */
[----:B------:R-:W-:Y:S02]  /*5650*/  ISETP.GE.U32.AND P4, PT, R16, UR6, PT ;  /* 0x0000000610007c0c */ /* 0x000fe4000bf86070 */
[----:B------:R-:W-:Y:S02]  /*5660*/  SEL R0, RZ, 0x1, !P1 ;  /* 0x00000001ff007807 */ /* 0x000fe40004800000 */
[----:B------:R-:W-:-:S02]  /*5670*/  ISETP.GE.U32.AND.EX P1, PT, R17, UR7, PT, P4 ;  /* 0x0000000711007c0c */ /* 0x000fc4000bf26140 */
[----:B------:R-:W-:Y:S02]  /*5680*/  ISETP.GT.U32.AND P2, PT, R3, 0x3, !P2 ;  /* 0x000000030300780c */ /* 0x000fe40005744070 */
[----:B------:R-:W-:Y:S02]  /*5690*/  PRMT R3, RZ, 0x7610, R3 ;  /* 0x00007610ff037816 */ /* 0x000fe40000000003 */
[----:B0-----:R-:W-:-:S04]  /*56a0*/  SEL R2, RZ, 0x1, !P2 ;  /* 0x00000001ff027807 */ /* 0x001fc80005000000 */
[--C-:B------:R-:W-:Y:S01]  /*56b0*/  LOP3.LUT R9, R2, R9, R0.reuse, 0x96, !PT ;  /* 0x0000000902097212 */ /* 0x100fe200078e9600 */
[----:B------:R-:W-:Y:S01]  /*56c0*/  IMAD.MOV.U32 R2, RZ, RZ, -0x1 ;  /* 0xffffffffff027424 */ /* 0x000fe200078e00ff */
[----:B------:R-:W-:Y:S01]  /*56d0*/  PRMT R0, RZ, 0x7610, R0 ;  /* 0x00007610ff007816 */ /* 0x000fe20000000000 */
[----:B------:R-:W-:Y:S06]  /*56e0*/  @P1 BRA `(.L_x_111) ;  /* 0x0000000400541947 */ /* 0x000fec0003800000 */
[----:B------:R-:W0:Y:S01]  /*56f0*/  S2UR UR6, SR_CTAID.X ;  /* 0x00000000000679c3 */ /* 0x000e220000002500 */
[----:B------:R-:W-:Y:S01]  /*5700*/  ULDC.64 UR8, c[0x0][0x628] ;  /* 0x00018a0000087ab9 */ /* 0x000fe20000000a00 */
[----:B------:R-:W-:Y:S01]  /*5710*/  ULDC UR7, c[0x0][0x150] ;  /* 0x0000540000077ab9 */ /* 0x000fe20000000800 */
[----:B------:R-:W-:Y:S01]  /*5720*/  ISETP.NE.U32.AND P1, PT, RZ, UR8, PT ;  /* 0x00000008ff007c0c */ /* 0x000fe2000bf25070 */
[----:B------:R-:W-:Y:S01]  /*5730*/  ULDC UR10, c[0x0][0x630] ;  /* 0x00018c00000a7ab9 */ /* 0x000fe20000000800 */
[----:B------:R-:W-:Y:S01]  /*5740*/  ULDC UR12, c[0x0][0x154] ;  /* 0x00005500000c7ab9 */ /* 0x000fe20000000800 */
[----:B------:R-:W-:Y:S01]  /*5750*/  IMAD.MOV.U32 R2, RZ, RZ, R16 ;  /* 0x000000ffff027224 */ /* 0x000fe200078e0010 */
[----:B------:R-:W-:Y:S01]  /*5760*/  ISETP.NE.AND.EX P1, PT, RZ, UR9, PT, P1 ;  /* 0x00000009ff007c0c */ /* 0x000fe2000bf25310 */
[----:B------:R-:W2:Y:S01]  /*5770*/  S2UR UR11, SR_CTAID.Y ;  /* 0x00000000000b79c3 */ /* 0x000ea20000002600 */
[----:B0-----:R-:W-:-:S05]  /*5780*/  I2FP.F32.U32 R3, UR6 ;  /* 0x0000000600037c45 */ /* 0x001fca0008201000 */
[----:B------:R-:W-:Y:S01]  /*5790*/  FMUL R10, R3, UR7 ;  /* 0x00000007030a7c20 */ /* 0x000fe20008400000 */
[----:B------:R-:W-:-:S05]  /*57a0*/  IMAD.MOV.U32 R3, RZ, RZ, R17 ;  /* 0x000000ffff037224 */ /* 0x000fca00078e0011 */
[----:B------:R-:W-:Y:S05]  /*57b0*/  @!P1 BRA `(.L_x_112) ;  /* 0x0000000000289947 */ /* 0x000fea0003800000 */
[----:B------:R-:W-:Y:S02]  /*57c0*/  ULDC UR7, c[0x0][0x634] ;  /* 0x00018d0000077ab9 */ /* 0x000fe40000000800 */
[----:B-1----:R-:W-:-:S05]  /*57d0*/  IADD3 R7, P1, R16, UR7, RZ ;  /* 0x0000000710077c10 */ /* 0x002fca000ff3e0ff */
[----:B------:R-:W-:-:S04]  /*57e0*/  IMAD.X R11, RZ, RZ, R17, P1 ;  /* 0x000000ffff0b7224 */ /* 0x000fc800008e0611 */
[----:B------:R-:W-:-:S04]  /*57f0*/  IMAD.WIDE.U32 R4, R11, UR8, RZ ;  /* 0x000000080b047c25 */ /* 0x000fc8000f8e00ff */
[----:B------:R-:W-:-:S04]  /*5800*/  IMAD.WIDE.U32 R4, P1, R7, UR9, R4 ;  /* 0x0000000907047c25 */ /* 0x000fc8000f820004 */
[----:B------:R-:W-:-:S04]  /*5810*/  IMAD.WIDE.U32 R6, R7, UR8, RZ ;  /* 0x0000000807067c25 */ /* 0x000fc8000f8e00ff */
[----:B------:R-:W-:Y:S01]  /*5820*/  IMAD.X R3, RZ, RZ, RZ, P1 ;  /* 0x000000ffff037224 */ /* 0x000fe200008e06ff */
[----:B------:R-:W-:Y:S01]  /*5830*/  IADD3 RZ, P1, R7, R4, RZ ;  /* 0x0000000407ff7210 */ /* 0x000fe20007f3e0ff */
[----:B------:R-:W-:-:S04]  /*5840*/  IMAD.MOV.U32 R2, RZ, RZ, R5 ;  /* 0x000000ffff027224 */ /* 0x000fc800078e0005 */
[----:B------:R-:W-:-:S08]  /*5850*/  IMAD.WIDE.U32.X R2, R11, UR9, R2, P1 ;  /* 0x000000090b027c25 */ /* 0x000fd000088e0402 */
.L_x_112:
[--C-:B------:R-:W-:Y:S01]  /*5860*/  SHF.R.U64 R19, R2, UR10, R3.reuse ;  /* 0x0000000a02137c19 */ /* 0x100fe20008001203 */
[----:B------:R-:W0:Y:S01]  /*5870*/  F2I.U32.TRUNC.NTZ R10, R10 ;  /* 0x0000000a000a7305 */ /* 0x000e22000020f000 */
[----:B------:R-:W-:Y:S01]  /*5880*/  SHF.R.U32.HI R2, RZ, UR10, R3 ;  /* 0x0000000aff027c19 */ /* 0x000fe20008011603 */
[----:B------:R-:W-:Y:S01]  /*5890*/  ULDC.64 UR8, c[0x0][0x620] ;  /* 0x0001880000087ab9 */ /* 0x000fe20000000a00 */
[----:B------:R-:W-:Y:S01]  /*58a0*/  IADD3 R5, P1, RZ, -R19, RZ ;  /* 0x80000013ff057210 */ /* 0x000fe20007f3e0ff */
[----:B------:R-:W-:Y:S01]  /*58b0*/  ULDC.64 UR14, c[0x0][0x640] ;  /* 0x00019000000e7ab9 */ /* 0x000fe20000000a00 */
[----:B-12---:R-:W-:Y:S01]  /*58c0*/  I2FP.F32.U32 R4, UR11 ;  /* 0x0000000b00047c45 */ /* 0x006fe20008201000 */
[----:B------:R-:W1:Y:S01]  /*58d0*/  LDC R15, c[0x0][0x610] ;  /* 0x00018400ff0f7b82 */ /* 0x000e620000000800 */
[----:B------:R-:W-:Y:S01]  /*58e0*/  ULDC UR10, c[0x0][0x658] ;  /* 0x00019600000a7ab9 */ /* 0x000fe20000000800 */
[----:B------:R-:W-:Y:S01]  /*58f0*/  IMAD.X R2, RZ, RZ, ~R2, P1 ;  /* 0x000000ffff027224 */ /* 0x000fe200008e0e02 */
[----:B------:R-:W-:Y:S01]  /*5900*/  ISETP.NE.U32.AND P1, PT, RZ, UR14, PT ;  /* 0x0000000eff007c0c */ /* 0x000fe2000bf25070 */
[----:B------:R-:W-:Y:S01]  /*5910*/  FMUL R6, R4, UR12 ;  /* 0x0000000c04067c20 */ /* 0x000fe20008400000 */
[----:B------:R-:W-:Y:S01]  /*5920*/  ULDC UR12, c[0x0][0x648] ;  /* 0x00019200000c7ab9 */ /* 0x000fe20000000800 */
[----:B------:R-:W-:Y:S01]  /*5930*/  IMAD R4, R2, UR8, RZ ;  /* 0x0000000802047c24 */ /* 0x000fe2000f8e02ff */
[----:B------:R-:W-:Y:S01]  /*5940*/  ISETP.NE.AND.EX P1, PT, RZ, UR15, PT, P1 ;  /* 0x0000000fff007c0c */ /* 0x000fe2000bf25310 */
[C---:B------:R-:W-:Y:S01]  /*5950*/  IMAD.WIDE.U32 R2, R5.reuse, UR8, R16 ;  /* 0x0000000805027c25 */ /* 0x040fe2000f8e0010 */
[----:B0-----:R-:W-:Y:S01]  /*5960*/  R2UR UR7, R10 ;  /* 0x000000000a0772ca */ /* 0x001fe200000e0000 */
[----:B------:R-:W0:Y:S01]  /*5970*/  F2I.U32.TRUNC.NTZ R6, R6 ;  /* 0x0000000600067305 */ /* 0x000e22000020f000 */
[----:B------:R-:W-:Y:S01]  /*5980*/  ULDC UR8, c[0x0][0x618] ;  /* 0x0001860000087ab9 */ /* 0x000fe20000000800 */
[----:B------:R-:W-:-:S04]  /*5990*/  IMAD R5, R5, UR9, R4 ;  /* 0x0000000905057c24 */ /* 0x000fc8000f8e0204 */
[----:B------:R-:W-:-:S05]  /*59a0*/  IMAD.IADD R3, R3, 0x1, R5 ;  /* 0x0000000103037824 */ /* 0x000fca00078e0205 */
[--C-:B------:R-:W-:Y:S02]  /*59b0*/  SHF.R.U64 R10, R2, UR8, R3.reuse ;  /* 0x00000008020a7c19 */ /* 0x100fe40008001203 */
[----:B------:R-:W-:Y:S01]  /*59c0*/  SHF.R.U32.HI R3, RZ, UR8, R3 ;  /* 0x00000008ff037c19 */ /* 0x000fe20008011603 */
[----:B------:R-:W-:Y:S01]  /*59d0*/  ULDC UR8, c[0x0][0x608] ;  /* 0x0001820000087ab9 */ /* 0x000fe20000000800 */
[----:B0-----:R-:W-:Y:S02]  /*59e0*/  R2UR UR9, R6 ;  /* 0x00000000060972ca */ /* 0x001fe400000e0000 */
[--C-:B------:R-:W-:Y:S02]  /*59f0*/  SHF.R.U64 R12, R10, UR8, R3.reuse ;  /* 0x000000080a0c7c19 */ /* 0x100fe40008001203 */
[----:B------:R-:W-:Y:S01]  /*5a00*/  SHF.R.U32.HI R3, RZ, UR8, R3 ;  /* 0x00000008ff037c19 */ /* 0x000fe20008011603 */
[----:B------:R-:W-:-:S03]  /*5a10*/  UIADD3 UR8, -UR7, URZ, URZ ;  /* 0x0000003f07087290 */ /* 0x000fc6000fffe13f */
[--C-:B------:R-:W-:Y:S01]  /*5a20*/  SHF.R.U64 R13, R12, UR10, R3.reuse ;  /* 0x0000000a0c0d7c19 */ /* 0x100fe20008001203 */
[----:B------:R-:W-:Y:S01]  /*5a30*/  ULDC UR7, c[0x0][0x144] ;  /* 0x0000510000077ab9 */ /* 0x000fe20000000800 */
[----:B------:R-:W-:-:S03]  /*5a40*/  SHF.R.U32.HI R3, RZ, UR10, R3 ;  /* 0x0000000aff037c19 */ /* 0x000fc60008011603 */
[----:B------:R-:W-:Y:S01]  /*5a50*/  IMAD.MOV.U32 R2, RZ, RZ, R13 ;  /* 0x000000ffff027224 */ /* 0x000fe200078e000d */
[----:B------:R-:W-:Y:S06]  /*5a60*/  @!P1 BRA `(.L_x_113) ;  /* 0x0000000000289947 */ /* 0x000fec0003800000 */
[----:B------:R-:W-:Y:S02]  /*5a70*/  ULDC UR10, c[0x0][0x64c] ;  /* 0x00019300000a7ab9 */ /* 0x000fe40000000800 */
[----:B------:R-:W-:-:S05]  /*5a80*/  IADD3 R7, P1, R13, UR10, RZ ;  /* 0x0000000a0d077c10 */ /* 0x000fca000ff3e0ff */
        /* <DEDUP_REMOVED lines=8> */
.L_x_113:
[----:B------:R-:W-:Y:S01]  /*5b10*/  UISETP.NE.AND UP0, UPT, UR38, URZ, UPT ;  /* 0x0000003f2600728c */ /* 0x000fe2000bf05270 */
[----:B------:R-:W-:Y:S01]  /*5b20*/  SHF.R.U64 R3, R2, UR12, R3 ;  /* 0x0000000c02037c19 */ /* 0x000fe20008001203 */
[----:B------:R-:W-:Y:S01]  /*5b30*/  UIADD3 UR9, -UR9, URZ, URZ ;  /* 0x0000003f09097290 */ /* 0x000fe2000fffe13f */
[----:B------:R-:W-:Y:S01]  /*5b40*/  LOP3.LUT R2, R12, UR16, RZ, 0xc0, !PT ;  /* 0x000000100c027c12 */ /* 0x000fe2000f8ec0ff */
[----:B------:R-:W-:Y:S01]  /*5b50*/  UIMAD UR6, UR7, UR8, UR6 ;  /* 0x00000008070672a4 */ /* 0x000fe2000f8e0206 */
[----:B------:R-:W-:Y:S01]  /*5b60*/  LOP3.LUT R5, R10, UR4, RZ, 0xc0, !PT ;  /* 0x000000040a057c12 */ /* 0x000fe2000f8ec0ff */
[----:B------:R-:W-:Y:S01]  /*5b70*/  IMAD.MOV R4, RZ, RZ, -R3 ;  /* 0x000000ffff047224 */ /* 0x000fe200078e0a03 */
[----:B------:R-:W-:Y:S01]  /*5b80*/  ULDC UR7, c[0x0][0x148] ;  /* 0x0000520000077ab9 */ /* 0x000fe20000000800 */
[----:B------:R-:W-:Y:S01]  /*5b90*/  IMAD R18, R3, UR5, R2 ;  /* 0x0000000503127c24 */ /* 0x000fe2000f8e0202 */
[----:B------:R-:W-:Y:S01]  /*5ba0*/  PLOP3.LUT P1, PT, PT, PT, UP0, 0x80, 0x0 ;  /* 0x000000000000781c */ /* 0x000fe20003f2f008 */
[----:B------:R-:W-:Y:S01]  /*5bb0*/  IMAD.MOV.U32 R3, RZ, RZ, 0x1 ;  /* 0x00000001ff037424 */ /* 0x000fe200078e00ff */
[----:B------:R-:W-:-:S03]  /*5bc0*/  @UP0 UIMAD UR6, UR7, UR9, UR11 ;  /* 0x00000009070602a4 */ /* 0x000fc6000f8e020b */
[----:B------:R-:W-:Y:S02]  /*5bd0*/  ULDC UR7, c[0x0][0x638] ;  /* 0x00018e0000077ab9 */ /* 0x000fe40000000800 */
[----:B------:R-:W-:Y:S02]  /*5be0*/  IMAD R2, R4, UR7, R13 ;  /* 0x0000000704027c24 */ /* 0x000fe4000f8e020d */
[----:B-1----:R-:W-:Y:S01]  /*5bf0*/  IMAD R18, R18, R15, UR6 ;  /* 0x0000000612127e24 */ /* 0x002fe2000f8e020f */
[----:B------:R-:W-:Y:S02]  /*5c00*/  ULDC UR6, c[0x0][0x600] ;  /* 0x0001800000067ab9 */ /* 0x000fe40000000800 */
[----:B------:R-:W-:-:S05]  /*5c10*/  IMAD R5, R2, UR6, R5 ;  /* 0x0000000602057c24 */ /* 0x000fca000f8e0205 */
[----:B------:R-:W-:Y:S02]  /*5c20*/  SEL R2, R5, R18, !P1 ;  /* 0x0000001205027207 */ /* 0x000fe40004800000 */
[----:B------:R-:W-:-:S07]  /*5c30*/  SEL R18, R18, R5, !P1 ;  /* 0x0000000512127207 */ /* 0x000fce0004800000 */
.L_x_111:
[----:B------:R-:W-:Y:S05]  /*5c40*/  BSYNC B1 ;  /* 0x0000000000017941 */ /* 0x000fea0003800000 */
.L_x_110:
[----:B------:R-:W-:-:S13]  /*5c50*/  LOP3.LUT P1, RZ, R3, 0xff, RZ, 0xc0, !PT ;  /* 0x000000ff03ff7812 */ /* 0x000fda000782c0ff */
[----:B------:R-:W-:Y:S05]  /*5c60*/  @P1 BRA `(.L_x_114) ;  /* 0xfffffff400201947 */ /* 0x000fea000383ffff */
[----:B------:R-:W-:Y:S05]  /*5c70*/  BSYNC B0 ;  /* 0x0000000000007941 */ /* 0x000fea0003800000 */
.L_x_102:
[----:B------:R-:W-:-:S03]  /*5c80*/  UMOV UR6, 0xffffffff ;  /* 0xffffffff00067882 */ /* 0x000fc60000000000 */
[----:B------:R-:W-:Y:S05]  /*5c90*/  BRA.DIV UR6, `(.L_x_115) ;  /* 0x0000000606447947 */ /* 0x000fea000b800000 */
[----:B------:R-:W-:-:S13]  /*5ca0*/  ELECT P6, URZ, PT ;  /* 0x00000000003f782f */ /* 0x000fda00038c0000 */
.L_x_131:
[----:B------:R-:W-:Y:S04]  /*5cb0*/  BSSY B0, `(.L_x_116) ;  /* 0x000002c000007945 */ /* 0x000fe80003800000 */
[----:B------:R-:W-:Y:S05]  /*5cc0*/  @!P6 BRA `(.L_x_117) ;  /* 0x0000000000a8e947 */ /* 0x000fea0003800000 */
[----:B------:R-:W-:-:S04]  /*5cd0*/  ULOP3.LUT UR6, UR36, 0x2, URZ, 0xfc, !UPT ;  /* 0x0000000224067892 */ /* 0x000fc8000f8efc3f */
[----:B------:R-:W-:-:S06]  /*5ce0*/  UISETP.NE.AND UP0, UPT, UR6, 0x3, UPT ;  /* 0x000000030600788c */ /* 0x000fcc000bf05270 */
[----:B------:R-:W-:-:S13]  /*5cf0*/  PLOP3.LUT P0, PT, PT, PT, UP0, 0x80, 0x0 ;  /* 0x000000000000781c */ /* 0x000fda0003f0f008 */
[----:B------:R-:W-:Y:S05]  /*5d00*/  @!P0 BRA `(.L_x_118) ;  /* 0x0000000000048947 */ /* 0x000fea0003800000 */
[----:B------:R-:W-:Y:S01]  /*5d10*/  BPT.TRAP 0x1 ;  /* 0x000000040000795c */ /* 0x000fe20000300000 */
.L_x_118:
[----:B------:R-:W0:Y:S01]  /*5d20*/  S2R R3, SR_CgaCtaId ;  /* 0x0000000000037919 */ /* 0x000e220000008800 */
[----:B------:R-:W-:Y:S02]  /*5d30*/  MOV R0, 0x400 ;  /* 0x0000040000007802 */ /* 0x000fe40000000f00 */
[----:B------:R-:W-:Y:S02]  /*5d40*/  SHF.L.U32 R2, R9, 0x1f, RZ ;  /* 0x0000001f09027819 */ /* 0x000fe400000006ff */
[----:B0-----:R-:W-:-:S05]  /*5d50*/  LEA R3, R3, R0, 0x18 ;  /* 0x0000000003037211 */ /* 0x001fca00078ec0ff */
[----:B------:R-:W-:-:S04]  /*5d60*/  VIADD R3, R3, 0x20 ;  /* 0x0000002003037836 */ /* 0x000fc80000000000 */
[C---:B------:R-:W-:Y:S02]  /*5d70*/  IMAD R5, R8.reuse, 0x8, R3 ;  /* 0x0000000808057824 */ /* 0x040fe400078e0203 */
[----:B------:R-:W-:Y:S02]  /*5d80*/  VIADD R8, R8, 0x1 ;  /* 0x0000000108087836 */ /* 0x000fe40000000000 */
[----:B------:R-:W0:Y:S03]  /*5d90*/  SYNCS.PHASECHK.TRANS64.TRYWAIT P0, [R5+URZ], R2 ;  /* 0x00000002050075a7 */ /* 0x000e26000800017f */
[----:B------:R-:W-:-:S04]  /*5da0*/  ISETP.NE.AND P1, PT, R8, 0x4, PT ;  /* 0x000000040800780c */ /* 0x000fc80003f25270 */
[----:B------:R-:W-:Y:S02]  /*5db0*/  SEL R0, RZ, 0x1, P1 ;  /* 0x00000001ff007807 */ /* 0x000fe40000800000 */
[----:B------:R-:W-:Y:S02]  /*5dc0*/  SEL R8, R8, RZ, P1 ;  /* 0x000000ff08087207 */ /* 0x000fe40000800000 */
[----:B------:R-:W-:-:S03]  /*5dd0*/  LOP3.LUT R9, R9, R0, RZ, 0x3c, !PT ;  /* 0x0000000009097212 */ /* 0x000fc600078e3cff */
[----:B-1----:R-:W-:Y:S01]  /*5de0*/  IMAD R7, R8, 0x8, R3 ;  /* 0x0000000808077824 */ /* 0x002fe200078e0203 */
[----:B------:R-:W-:Y:S01]  /*5df0*/  SHF.L.U32 R4, R9, 0x1f, RZ ;  /* 0x0000001f09047819 */ /* 0x000fe200000006ff */
[----:B0-----:R-:W-:Y:S06]  /*5e00*/  @!P0 BRA `(.L_x_119) ;  /* 0x0000000400088947 */ /* 0x001fec0003800000 */
.L_x_132:
[----:B------:R-:W1:Y:S01]  /*5e10*/  SYNCS.PHASECHK.TRANS64.TRYWAIT P0, [R7+URZ], R4 ;  /* 0x00000004070075a7 */ /* 0x000e62000800017f */
[----:B------:R-:W-:-:S05]  /*5e20*/  VIADD R0, R8, 0x1 ;  /* 0x0000000108007836 */ /* 0x000fca0000000000 */
[----:B------:R-:W-:-:S04]  /*5e30*/  ISETP.NE.AND P1, PT, R0, 0x4, PT ;  /* 0x000000040000780c */ /* 0x000fc80003f25270 */
[----:B0-----:R-:W-:Y:S02]  /*5e40*/  SEL R2, RZ, 0x1, P1 ;  /* 0x00000001ff027807 */ /* 0x001fe40000800000 */
[----:B------:R-:W-:Y:S02]  /*5e50*/  SEL R0, R0, RZ, P1 ;  /* 0x000000ff00007207 */ /* 0x000fe40000800000 */
[----:B------:R-:W-:-:S03]  /*5e60*/  LOP3.LUT R9, R9, R2, RZ, 0x3c, !PT ;  /* 0x0000000209097212 */ /* 0x000fc600078e3cff */
[----:B------:R-:W-:Y:S01]  /*5e70*/  IMAD R6, R0, 0x8, R3 ;  /* 0x0000000800067824 */ /* 0x000fe200078e0203 */
[----:B------:R-:W-:Y:S01]  /*5e80*/  SHF.L.U32 R5, R9, 0x1f, RZ ;  /* 0x0000001f09057819 */ /* 0x000fe200000006ff */
[----:B-1----:R-:W-:Y:S06]  /*5e90*/  @!P0 BRA `(.L_x_120) ;  /* 0x0000000000f88947 */ /* 0x002fec0003800000 */
.L_x_133:
[----:B------:R-:W1:Y:S01]  /*5ea0*/  SYNCS.PHASECHK.TRANS64.TRYWAIT P0, [R6+URZ], R5 ;  /* 0x00000005060075a7 */ /* 0x000e62000800017f */
[----:B------:R-:W-:-:S05]  /*5eb0*/  VIADD R0, R0, 0x1 ;  /* 0x0000000100007836 */ /* 0x000fca0000000000 */
[----:B------:R-:W-:-:S04]  /*5ec0*/  ISETP.NE.AND P1, PT, R0, 0x4, PT ;  /* 0x000000040000780c */ /* 0x000fc80003f25270 */
[----:B------:R-:W-:Y:S02]  /*5ed0*/  SEL R2, RZ, 0x1, P1 ;  /* 0x00000001ff027807 */ /* 0x000fe40000800000 */
[----:B------:R-:W-:Y:S02]  /*5ee0*/  SEL R0, R0, RZ, P1 ;  /* 0x000000ff00007207 */ /* 0x000fe40000800000 */
[----:B------:R-:W-:Y:S01]  /*5ef0*/  LOP3.LUT R2, R9, R2, RZ, 0x3c, !PT ;  /* 0x0000000209027212 */ /* 0x000fe200078e3cff */
[----:B-1----:R-:W-:Y:S06]  /*5f00*/  @!P0 BRA `(.L_x_121) ;  /* 0x0000000000f08947 */ /* 0x002fec0003800000 */
.L_x_134:
[----:B------:R-:W-:Y:S01]  /*5f10*/  IMAD R3, R0, 0x8, R3 ;  /* 0x0000000800037824 */ /* 0x000fe200078e0203 */
[----:B------:R-:W-:-:S07]  /*5f20*/  SHF.L.U32 R0, R2, 0x1f, RZ ;  /* 0x0000001f02007819 */ /* 0x000fce00000006ff */
.L_x_122:
[----:B--2---:R2:W3:Y:S02]  /*5f30*/  SYNCS.PHASECHK.TRANS64.TRYWAIT P0, [R3+URZ], R0 ;  /* 0x00000000030075a7 */ /* 0x0044e4000800017f */
[----:B---3--:R-:W-:Y:S05]  /*5f40*/  @!P0 NANOSLEEP.SYNCS 0x989680 ;  /* 0x009896800000895d */ /* 0x008fea0003900000 */
[----:B------:R-:W3:Y:S02]  /*5f50*/  @!P0 SYNCS.PHASECHK.TRANS64 P0, [R3+URZ], R0 ;  /* 0x00000000030085a7 */ /* 0x000ee4000800007f */
[----:B---3--:R-:W-:Y:S05]  /*5f60*/  @!P0 BRA `(.L_x_122) ;  /* 0xfffffffc00f08947 */ /* 0x008fea000383ffff */
.L_x_117:
[----:B------:R-:W-:Y:S05]  /*5f70*/  BSYNC B0 ;  /* 0x0000000000007941 */ /* 0x000fea0003800000 */
.L_x_116:
[----:B------:R-:W-:Y:S05]  /*5f80*/  EXIT ;  /* 0x000000000000794d */ /* 0x000fea0003800000 */
.L_x_18:
[----:B0-----:R0:W1:Y:S02]  /*5f90*/  SYNCS.PHASECHK.TRANS64.TRYWAIT P0, [R63+URZ], R0 ;  /* 0x000000003f0075a7 */ /* 0x001064000800017f */
[----:B-1----:R-:W-:Y:S05]  /*5fa0*/  @!P0 NANOSLEEP.SYNCS 0x989680 ;  /* 0x009896800000895d */ /* 0x002fea0003900000 */
[----:B------:R-:W1:Y:S02]  /*5fb0*/  @!P0 SYNCS.PHASECHK.TRANS64 P0, [R63+URZ], R0 ;  /* 0x000000003f0085a7 */ /* 0x000e64000800007f */
[----:B-1----:R-:W-:Y:S05]  /*5fc0*/  @!P0 BRA `(.L_x_18) ;  /* 0xfffffffc00f08947 */ /* 0x002fea000383ffff */
[----:B------:R-:W-:Y:S05]  /*5fd0*/  BRA `(.L_x_123) ;  /* 0xffffffb800207947 */ /* 0x000fea000383ffff */
.L_x_23:
[----:B-1----:R1:W2:Y:S02]  /*5fe0*/  SYNCS.PHASECHK.TRANS64.TRYWAIT P1, [R3+URZ], R0 ;  /* 0x00000000030075a7 */ /* 0x0022a4000802017f */
[----:B--2---:R-:W-:Y:S05]  /*5ff0*/  @!P1 NANOSLEEP.SYNCS 0x989680 ;  /* 0x009896800000995d */ /* 0x004fea0003900000 */
[----:B------:R-:W2:Y:S02]  /*6000*/  @!P1 SYNCS.PHASECHK.TRANS64 P1, [R3+URZ], R0 ;  /* 0x00000000030095a7 */ /* 0x000ea4000802007f */
[----:B--2---:R-:W-:Y:S05]  /*6010*/  @!P1 BRA `(.L_x_23) ;  /* 0xfffffffc00f09947 */ /* 0x004fea000383ffff */
[----:B------:R-:W-:Y:S05]  /*6020*/  BRA `(.L_x_22) ;  /* 0xffffffb800887947 */ /* 0x000fea000383ffff */
.L_x_28:
[----:B-1----:R-:W-:-:S04]  /*6030*/  IMAD.U32 R5, RZ, RZ, UR4 ;  /* 0x00000004ff057e24 */ /* 0x002fc8000f8e00ff */
[----:B------:R1:W2:Y:S03]  /*6040*/  SYNCS.PHASECHK.TRANS64.TRYWAIT P1, [R5+URZ], R4 ;  /* 0x00000004050075a7 */ /* 0x0002a6000802017f */
[----:B--2---:R-:W-:Y:S05]  /*6050*/  @!P1 NANOSLEEP.SYNCS 0x989680 ;  /* 0x009896800000995d */ /* 0x004fea0003900000 */
[----:B------:R-:W2:Y:S02]  /*6060*/  @!P1 SYNCS.PHASECHK.TRANS64 P1, [R5+URZ], R4 ;  /* 0x00000004050095a7 */ /* 0x000ea4000802007f */
[----:B--2---:R-:W-:Y:S05]  /*6070*/  @!P1 BRA `(.L_x_28) ;  /* 0xfffffffc00ec9947 */ /* 0x004fea000383ffff */
[----:B------:R-:W-:Y:S05]  /*6080*/  BRA `(.L_x_27) ;  /* 0xffffffbc00407947 */ /* 0x000fea000383ffff */
.L_x_34:
[----:B0-----:R0:W1:Y:S02]  /*6090*/  SYNCS.PHASECHK.TRANS64.TRYWAIT P0, [R63+URZ+0x10], R0 ;  /* 0x000010003f0075a7 */ /* 0x001064000800017f */
[----:B-1----:R-:W-:Y:S05]  /*60a0*/  @!P0 NANOSLEEP.SYNCS 0x989680 ;  /* 0x009896800000895d */ /* 0x002fea0003900000 */
[----:B------:R-:W1:Y:S02]  /*60b0*/  @!P0 SYNCS.PHASECHK.TRANS64 P0, [R63+URZ+0x10], R0 ;  /* 0x000010003f0085a7 */ /* 0x000e64000800007f */
[----:B-1----:R-:W-:Y:S05]  /*60c0*/  @!P0 BRA `(.L_x_34) ;  /* 0xfffffffc00f08947 */ /* 0x002fea000383ffff */
[----:B------:R-:W-:Y:S05]  /*60d0*/  BRA `(.L_x_124) ;  /* 0xffffffc000907947 */ /* 0x000fea000383ffff */
.L_x_103:
[----:B------:R-:W-:Y:S01]  /*60e0*/  BSSY B1, `(.L_x_125) ;  /* 0x0000006000017945 */ /* 0x000fe20003800000 */
[----:B------:R-:W-:-:S07]  /*60f0*/  IMAD.MOV.U32 R15, RZ, RZ, -0x1 ;  /* 0xffffffffff0f7424 */ /* 0x000fce00078e00ff */
[----:B-----5:R-:W-:Y:S05]  /*6100*/  WARPSYNC.COLLECTIVE R15, `(.L_x_126) ;  /* 0x000000000f0c7348 */ /* 0x020fea0003c00000 */
[----:B------:R-:W-:Y:S02]  /*6110*/  ELECT P6, UR62, PT ;  /* 0x00000000003e782f */ /* 0x000fe400038c0000 */
[----:B------:R-:W-:Y:S01]  /*6120*/  MOV R14, UR62 ;  /* 0x0000003e000e7c02 */ /* 0x000fe20008000f00 */
[----:B-----5:R-:W-:Y:S10]  /*6130*/  ENDCOLLECTIVE ;  /* 0x000000000000791b */ /* 0x020ff40003800000 */
.L_x_126:
[----:B------:R-:W-:Y:S05]  /*6140*/  BSYNC B1 ;  /* 0x0000000000017941 */ /* 0x000fea0003800000 */
.L_x_125:
[----:B------:R-:W-:Y:S05]  /*6150*/  BRA `(.L_x_127) ;  /* 0xffffffec00f07947 */ /* 0x000fea000383ffff */
.L_x_106:
[----:B-1----:R1:W2:Y:S02]  /*6160*/  SYNCS.PHASECHK.TRANS64.TRYWAIT P1, [R7+URZ+0x20], R4 ;  /* 0x00002004070075a7 */ /* 0x0022a4000802017f */
[----:B--2---:R-:W-:Y:S05]  /*6170*/  @!P1 NANOSLEEP.SYNCS 0x989680 ;  /* 0x009896800000995d */ /* 0x004fea0003900000 */
[----:B------:R-:W2:Y:S02]  /*6180*/  @!P1 SYNCS.PHASECHK.TRANS64 P1, [R7+URZ+0x20], R4 ;  /* 0x00002004070095a7 */ /* 0x000ea4000802007f */
[----:B--2---:R-:W-:Y:S05]  /*6190*/  @!P1 BRA `(.L_x_106) ;  /* 0xfffffffc00f09947 */ /* 0x004fea000383ffff */
[----:B------:R-:W-:Y:S05]  /*61a0*/  BRA `(.L_x_128) ;  /* 0xfffffff000287947 */ /* 0x000fea000383ffff */
.L_x_115:
[----:B------:R-:W-:Y:S01]  /*61b0*/  BSSY B0, `(.L_x_129) ;  /* 0x0000006000007945 */ /* 0x000fe20003800000 */
[----:B------:R-:W-:-:S07]  /*61c0*/  IMAD.MOV.U32 R15, RZ, RZ, -0x1 ;  /* 0xffffffffff0f7424 */ /* 0x000fce00078e00ff */
[----:B-1---5:R-:W-:Y:S05]  /*61d0*/  WARPSYNC.COLLECTIVE R15, `(.L_x_130) ;  /* 0x000000000f0c7348 */ /* 0x022fea0003c00000 */
[----:B------:R-:W-:Y:S02]  /*61e0*/  ELECT P6, UR62, PT ;  /* 0x00000000003e782f */ /* 0x000fe400038c0000 */
[----:B------:R-:W-:Y:S01]  /*61f0*/  MOV R14, UR62 ;  /* 0x0000003e000e7c02 */ /* 0x000fe20008000f00 */
[----:B-1---5:R-:W-:Y:S10]  /*6200*/  ENDCOLLECTIVE ;  /* 0x000000000000791b */ /* 0x022ff40003800000 */
.L_x_130:
[----:B------:R-:W-:Y:S05]  /*6210*/  BSYNC B0 ;  /* 0x0000000000007941 */ /* 0x000fea0003800000 */
.L_x_129:
[----:B------:R-:W-:Y:S05]  /*6220*/  BRA `(.L_x_131) ;  /* 0xfffffff800a07947 */ /* 0x000fea000383ffff */
.L_x_119:
[----:B0-----:R0:W1:Y:S02]  /*6230*/  SYNCS.PHASECHK.TRANS64.TRYWAIT P0, [R5+URZ], R2 ;  /* 0x00000002050075a7 */ /* 0x001064000800017f */
[----:B-1----:R-:W-:Y:S05]  /*6240*/  @!P0 NANOSLEEP.SYNCS 0x989680 ;  /* 0x009896800000895d */ /* 0x002fea0003900000 */
[----:B------:R-:W1:Y:S02]  /*6250*/  @!P0 SYNCS.PHASECHK.TRANS64 P0, [R5+URZ], R2 ;  /* 0x00000002050085a7 */ /* 0x000e64000800007f */
[----:B-1----:R-:W-:Y:S05]  /*6260*/  @!P0 BRA `(.L_x_119) ;  /* 0xfffffffc00f08947 */ /* 0x002fea000383ffff */
[----:B------:R-:W-:Y:S05]  /*6270*/  BRA `(.L_x_132) ;  /* 0xfffffff800e47947 */ /* 0x000fea000383ffff */
.L_x_120:
[----:B0-----:R0:W1:Y:S02]  /*6280*/  SYNCS.PHASECHK.TRANS64.TRYWAIT P0, [R7+URZ], R4 ;  /* 0x00000004070075a7 */ /* 0x001064000800017f */
[----:B-1----:R-:W-:Y:S05]  /*6290*/  @!P0 NANOSLEEP.SYNCS 0x989680 ;  /* 0x009896800000895d */ /* 0x002fea0003900000 */
[----:B------:R-:W1:Y:S02]  /*62a0*/  @!P0 SYNCS.PHASECHK.TRANS64 P0, [R7+URZ], R4 ;  /* 0x00000004070085a7 */ /* 0x000e64000800007f */
[----:B-1----:R-:W-:Y:S05]  /*62b0*/  @!P0 BRA `(.L_x_120) ;  /* 0xfffffffc00f08947 */ /* 0x002fea000383ffff */
[----:B------:R-:W-:Y:S05]  /*62c0*/  BRA `(.L_x_133) ;  /* 0xfffffff800f47947 */ /* 0x000fea000383ffff */
.L_x_121:
[----:B-1----:R1:W2:Y:S02]  /*62d0*/  SYNCS.PHASECHK.TRANS64.TRYWAIT P0, [R6+URZ], R5 ;  /* 0x00000005060075a7 */ /* 0x0022a4000800017f */
[----:B--2---:R-:W-:Y:S05]  /*62e0*/  @!P0 NANOSLEEP.SYNCS 0x989680 ;  /* 0x009896800000895d */ /* 0x004fea0003900000 */
[----:B------:R-:W2:Y:S02]  /*62f0*/  @!P0 SYNCS.PHASECHK.TRANS64 P0, [R6+URZ], R5 ;  /* 0x00000005060085a7 */ /* 0x000ea4000800007f */
[----:B--2---:R-:W-:Y:S05]  /*6300*/  @!P0 BRA `(.L_x_121) ;  /* 0xfffffffc00f08947 */ /* 0x004fea000383ffff */
[----:B------:R-:W-:Y:S05]  /*6310*/  BRA `(.L_x_134) ;  /* 0xfffffff800fc7947 */ /* 0x000fea000383ffff */
.L_x_135:
[----:B------:R-:W-:-:S00]  /*6320*/  BRA `(.L_x_135) ;  /* 0xfffffffc00fc7947 */ /* 0x000fc0000383ffff */
[----:B------:R-:W-:-:S00]  /*6330*/  NOP ;  /* 0x0000000000007918 */ /* 0x000fc00000000000 */
        /* <DEDUP_REMOVED lines=12> */
.L_x_136:


//--------------------- .nv.global.init           --------------------------
	.section	.nv.global.init,"aw",@progbits
.nv.global.init:
	.type		$str$22,@object
	.size		$str$22,($str$23 - $str$22)
$str$22:
        /*0000*/ 	.byte	0x6b, 0x5f, 0x74, 0x69, 0x6c, 0x65, 0x5f, 0x63, 0x6f, 0x75, 0x6e, 0x74, 0x20, 0x3e, 0x3d, 0x20
        /*0010*/ 	.byte	0x31, 0x00
	.type		$str$23,@object
	.size		$str$23,(__unnamed_1 - $str$23)
$str$23:
        /*0012*/ 	.byte	0x2f, 0x74, 0x6d, 0x70, 0x2f, 0x63, 0x75, 0x74, 0x6c, 0x61, 0x73, 0x73, 0x5f, 0x73, 0x77, 0x65
        /*0022*/ 	.byte	0x65, 0x70, 0x5f, 0x73, 0x72, 0x63, 0x2f, 0x69, 0x6e, 0x63, 0x6c, 0x75, 0x64, 0x65, 0x2f, 0x63
        /*0032*/ 	.byte	0x75, 0x74, 0x6c, 0x61, 0x73, 0x73, 0x2f, 0x67, 0x65, 0x6d, 0x6d, 0x2f, 0x63, 0x6f, 0x6c, 0x6c
        /*0042*/ 	.byte	0x65, 0x63, 0x74, 0x69, 0x76, 0x65, 0x2f, 0x73, 0x6d, 0x39, 0x30, 0x5f, 0x6d, 0x6d, 0x61, 0x5f
        /*0052*/ 	.byte	0x74, 0x6d, 0x61, 0x5f, 0x67, 0x6d, 0x6d, 0x61, 0x5f, 0x73, 0x73, 0x5f, 0x77, 0x61, 0x72, 0x70
        /*0062*/ 	.byte	0x73, 0x70, 0x65, 0x63, 0x69, 0x61, 0x6c, 0x69, 0x7a, 0x65, 0x64, 0x2e, 0x68, 0x70, 0x70, 0x00
	.type		__unnamed_1,@object
	.size		__unnamed_1,(.L_0 - __unnamed_1)
__unnamed_1:
        /*0072*/ 	.byte	0x76, 0x6f, 0x69, 0x64, 0x20, 0x63, 0x75, 0x74, 0x6c, 0x61, 0x73, 0x73, 0x3a, 0x3a, 0x67, 0x65
        /* <DEDUP_REMOVED lines=181> */
        /*0bd2*/ 	.byte	0x5d, 0x00
.L_0:


//--------------------- .nv.shared._ZN7cutlass13device_kernelINS_4gemm6kernel13GemmUniversalIN4cute5tupleIJiiiiEEENS1_10collective13CollectiveMmaINS1_34MainloopSm90TmaGmmaWarpSpecializedILi4ENS5_IJNS4_1CILi2EEESB_NSA_ILi1EEEEEENS1_32KernelTmaWarpSpecializedPingpongEEENS5_IJNSA_ILi64EEESG_SG_EEENS_10bfloat16_tENS5_IJlSC_lEEESI_SJ_NS4_8TiledMMAINS4_8MMA_AtomIJNS4_4SM904GMMA27MMA_64x64x16_F32BF16BF16_SSILNSN_5MajorE0ELSP_0ELNSN_7ScaleInE1ELSQ_1EEEEEENS4_6LayoutINS5_IJSC_SC_SC_EEENS5_IJNSA_ILi0EEESV_SV_EEEEENS5_IJNS4_10UnderscoreESY_SY_EEEEENS4_23SM90_TMA_LOAD_MULTICASTENS4_14ComposedLayoutINS4_7SwizzleILi3ELi4ELi3EEENS4_18smem_ptr_flag_bitsILi16EEENST_INS5_IJNSA_ILi8EEESG_EEENS5_IJSG_SC_EEEEEEEvNS4_8identityES11_S1B_vS1C_EENS_8epilogue10collective6detail29Sm90TmaWarpSpecializedAdapterINS1F_15DefaultEpilogueISI_SJ_SJ_NS1E_6thread17LinearCombinationISI_Li1EffLNS1J_9ScaleType4KindE0ELNS_15FloatRoundStyleE2ESI_EENS1_15EpilogueDefaultEEEEEvvEEEEvNT_6ParamsE --------------------------
	.section	.nv.shared._ZN7cutlass13device_kernelINS_4gemm6kernel13GemmUniversalIN4cute5tupleIJiiiiEEENS1_10collective13CollectiveMmaINS1_34MainloopSm90TmaGmmaWarpSpecializedILi4ENS5_IJNS4_1CILi2EEESB_NSA_ILi1EEEEEENS1_32KernelTmaWarpSpecializedPingpongEEENS5_IJNSA_ILi64EEESG_SG_EEENS_10bfloat16_tENS5_IJlSC_lEEESI_SJ_NS4_8TiledMMAINS4_8MMA_AtomIJNS4_4SM904GMMA27MMA_64x64x16_F32BF16BF16_SSILNSN_5MajorE0ELSP_0ELNSN_7ScaleInE1ELSQ_1EEEEEENS4_6LayoutINS5_IJSC_SC_SC_EEENS5_IJNSA_ILi0EEESV_SV_EEEEENS5_IJNS4_10UnderscoreESY_SY_EEEEENS4_23SM90_TMA_LOAD_MULTICASTENS4_14ComposedLayoutINS4_7SwizzleILi3ELi4ELi3EEENS4_18smem_ptr_flag_bitsILi16EEENST_INS5_IJNSA_ILi8EEESG_EEENS5_IJSG_SC_EEEEEEEvNS4_8identityES11_S1B_vS1C_EENS_8epilogue10collective6detail29Sm90TmaWarpSpecializedAdapterINS1F_15DefaultEpilogueISI_SJ_SJ_NS1E_6thread17LinearCombinationISI_Li1EffLNS1J_9ScaleType4KindE0ELNS_15FloatRoundStyleE2ESI_EENS1_15EpilogueDefaultEEEEEvvEEEEvNT_6ParamsE,"aw",@nobits
	.sectionflags	@""
	.align	16
	.zero		1024


//--------------------- .nv.shared.reserved.0     --------------------------
	.section	.nv.shared.reserved.0,"aw",@nobits
	.weak		__nv_reservedSMEM_offset_0_alias
	.size		__nv_reservedSMEM_offset_0_alias, 0, 0
	.other		__nv_reservedSMEM_offset_0_alias,@"STO_CUDA_RESERVED_SHARED STV_DEFAULT"
__nv_reservedSMEM_offset_0_alias:
	.zero		0


//--------------------- .nv.global                --------------------------
	.section	.nv.global,"aw",@nobits
.nv.global:
	.type		_ZN39_INTERNAL_5ceb333b_4_k_cu_dfdd961b_37724cute1_E,@object
	.size		_ZN39_INTERNAL_5ceb333b_4_k_cu_dfdd961b_37724cute1_E,(_ZN39_INTERNAL_5ceb333b_4_k_cu_dfdd961b_37724cuda3std3__45__cpo6cbeginE - _ZN39_INTERNAL_5ceb333b_4_k_cu_dfdd961b_37724cute1_E)
_ZN39_INTERNAL_5ceb333b_4_k_cu_dfdd961b_37724cute1_E:
	.zero		1
	.type		_ZN39_INTERNAL_5ceb333b_4_k_cu_dfdd961b_37724cuda3std3__45__cpo6cbeginE,@object
	.size		_ZN39_INTERNAL_5ceb333b_4_k_cu_dfdd961b_37724cuda3std3__45__cpo6cbeginE,(_ZN39_INTERNAL_5ceb333b_4_k_cu_dfdd961b_37724cuda3std3__48in_placeE - _ZN39_INTERNAL_5ceb333b_4_k_cu_dfdd961b_37724cuda3std3__45__cpo6cbeginE)
_ZN39_INTERNAL_5ceb333b_4_k_cu_dfdd961b_37724cuda3std3__45__cpo6cbeginE:
	.zero		1
	.type		_ZN39_INTERNAL_5ceb333b_4_k_cu_dfdd961b_37724cuda3std3__48in_placeE,@object
	.size		_ZN39_INTERNAL_5ceb333b_4_k_cu_dfdd961b_37724cuda3std3__48in_placeE,(_ZN39_INTERNAL_5ceb333b_4_k_cu_dfdd961b_37724cuda3std6ranges3__45__cpo9iter_moveE - _ZN39_INTERNAL_5ceb333b_4_k_cu_dfdd961b_37724cuda3std3__48in_placeE)
_ZN39_INTERNAL_5ceb333b_4_k_cu_dfdd961b_37724cuda3std3__48in_placeE:
	.zero		1
	.type		_ZN39_INTERNAL_5ceb333b_4_k_cu_dfdd961b_37724cuda3std6ranges3__45__cpo9iter_moveE,@object
	.size		_ZN39_INTERNAL_5ceb333b_4_k_cu_dfdd961b_37724cuda3std6ranges3__45__cpo9iter_moveE,(_ZN39_INTERNAL_5ceb333b_4_k_cu_dfdd961b_37724cuda3std3__45__cpo5beginE - _ZN39_INTERNAL_5ceb333b_4_k_cu_dfdd961b_37724cuda3std6ranges3__45__cpo9iter_moveE)
_ZN39_INTERNAL_5ceb333b_4_k_cu_dfdd961b_37724cuda3std6ranges3__45__cpo9iter_moveE:
	.zero		1
	.type		_ZN39_INTERNAL_5ceb333b_4_k_cu_dfdd961b_37724cuda3std3__45__cpo5beginE,@object
	.size		_ZN39_INTERNAL_5ceb333b_4_k_cu_dfdd961b_37724cuda3std3__45__cpo5beginE,(_ZN39_INTERNAL_5ceb333b_4_k_cu_dfdd961b_37724cuda3std3__441_GLOBAL__N__5ceb333b_4_k_cu_dfdd961b_37726ignoreE - _ZN39_INTERNAL_5ceb333b_4_k_cu_dfdd961b_37724cuda3std3__45__cpo5beginE)
_ZN39_INTERNAL_5ceb333b_4_k_cu_dfdd961b_37724cuda3std3__45__cpo5beginE:
	.zero		1
	.type		_ZN39_INTERNAL_5ceb333b_4_k_cu_dfdd961b_37724cuda3std3__441_GLOBAL__N__5ceb333b_4_k_cu_dfdd961b_37726ignoreE,@object
	.size		_ZN39_INTERNAL_5ceb333b_4_k_cu_dfdd961b_37724cuda3std3__441_GLOBAL__N__5ceb333b_4_k_cu_dfdd961b_37726ignoreE,(_ZN39_INTERNAL_5ceb333b_4_k_cu_dfdd961b_37724cute7productE - _ZN39_INTERNAL_5ceb333b_4_k_cu_dfdd961b_37724cuda3std3__441_GLOBAL__N__5ceb333b_4_k_cu_dfdd961b_37726ignoreE)
_ZN39_INTERNAL_5ceb333b_4_k_cu_dfdd961b_37724cuda3std3__441_GLOBAL__N__5ceb333b_4_k_cu_dfdd961b_37726ignoreE:
	.zero		1
	.type		_ZN39_INTERNAL_5ceb333b_4_k_cu_dfdd961b_37724cute7productE,@object
	.size		_ZN39_INTERNAL_5ceb333b_4_k_cu_dfdd961b_37724cute7productE,(_ZN39_INTERNAL_5ceb333b_4_k_cu_dfdd961b_37724cuda3std3__45__cpo3endE - _ZN39_INTERNAL_5ceb333b_4_k_cu_dfdd961b_37724cute7productE)
_ZN39_INTERNAL_5ceb333b_4_k_cu_dfdd961b_37724cute7productE:
	.zero		1
	.type		_ZN39_INTERNAL_5ceb333b_4_k_cu_dfdd961b_37724cuda3std3__45__cpo3endE,@object
	.size		_ZN39_INTERNAL_5ceb333b_4_k_cu_dfdd961b_37724cuda3std3__45__cpo3endE,(_ZN39_INTERNAL_5ceb333b_4_k_cu_dfdd961b_37724cuda3std3__419piecewise_constructE - _ZN39_INTERNAL_5ceb333b_4_k_cu_dfdd961b_37724cuda3std3__45__cpo3endE)
_ZN39_INTERNAL_5ceb333b_4_k_cu_dfdd961b_37724cuda3std3__45__cpo3endE:
	.zero		1
	.type		_ZN39_INTERNAL_5ceb333b_4_k_cu_dfdd961b_37724cuda3std3__419piecewise_constructE,@object
	.size		_ZN39_INTERNAL_5ceb333b_4_k_cu_dfdd961b_37724cuda3std3__419piecewise_constructE,(_ZN39_INTERNAL_5ceb333b_4_k_cu_dfdd961b_37724cuda3std3__45__cpo4cendE - _ZN39_INTERNAL_5ceb333b_4_k_cu_dfdd961b_37724cuda3std3__419piecewise_constructE)
_ZN39_INTERNAL_5ceb333b_4_k_cu_dfdd961b_37724cuda3std3__419piecewise_constructE:
	.zero		1
	.type		_ZN39_INTERNAL_5ceb333b_4_k_cu_dfdd961b_37724cuda3std3__45__cpo4cendE,@object
	.size		_ZN39_INTERNAL_5ceb333b_4_k_cu_dfdd961b_37724cuda3std3__45__cpo4cendE,(_ZN39_INTERNAL_5ceb333b_4_k_cu_dfdd961b_37724cuda3std6ranges3__45__cpo4swapE - _ZN39_INTERNAL_5ceb333b_4_k_cu_dfdd961b_37724cuda3std3__45__cpo4cendE)
_ZN39_INTERNAL_5ceb333b_4_k_cu_dfdd961b_37724cuda3std3__45__cpo4cendE:
	.zero		1
	.type		_ZN39_INTERNAL_5ceb333b_4_k_cu_dfdd961b_37724cuda3std6ranges3__45__cpo4swapE,@object
	.size		_ZN39_INTERNAL_5ceb333b_4_k_cu_dfdd961b_37724cuda3std6ranges3__45__cpo4swapE,(.L_8 - _ZN39_INTERNAL_5ceb333b_4_k_cu_dfdd961b_37724cuda3std6ranges3__45__cpo4swapE)
_ZN39_INTERNAL_5ceb333b_4_k_cu_dfdd961b_37724cuda3std6ranges3__45__cpo4swapE:
	.zero		1
.L_8:


//--------------------- .nv.constant0._ZN7cutlass13device_kernelINS_4gemm6kernel13GemmUniversalIN4cute5tupleIJiiiiEEENS1_10collective13CollectiveMmaINS1_34MainloopSm90TmaGmmaWarpSpecializedILi4ENS5_IJNS4_1CILi2EEESB_NSA_ILi1EEEEEENS1_32KernelTmaWarpSpecializedPingpongEEENS5_IJNSA_ILi64EEESG_SG_EEENS_10bfloat16_tENS5_IJlSC_lEEESI_SJ_NS4_8TiledMMAINS4_8MMA_AtomIJNS4_4SM904GMMA27MMA_64x64x16_F32BF16BF16_SSILNSN_5MajorE0ELSP_0ELNSN_7ScaleInE1ELSQ_1EEEEEENS4_6LayoutINS5_IJSC_SC_SC_EEENS5_IJNSA_ILi0EEESV_SV_EEEEENS5_IJNS4_10UnderscoreESY_SY_EEEEENS4_23SM90_TMA_LOAD_MULTICASTENS4_14ComposedLayoutINS4_7SwizzleILi3ELi4ELi3EEENS4_18smem_ptr_flag_bitsILi16EEENST_INS5_IJNSA_ILi8EEESG_EEENS5_IJSG_SC_EEEEEEEvNS4_8identityES11_S1B_vS1C_EENS_8epilogue10collective6detail29Sm90TmaWarpSpecializedAdapterINS1F_15DefaultEpilogueISI_SJ_SJ_NS1E_6thread17LinearCombinationISI_Li1EffLNS1J_9ScaleType4KindE0ELNS_15FloatRoundStyleE2ESI_EENS1_15EpilogueDefaultEEEEEvvEEEEvNT_6ParamsE --------------------------
	.section	.nv.constant0._ZN7cutlass13device_kernelINS_4gemm6kernel13GemmUniversalIN4cute5tupleIJiiiiEEENS1_10collective13CollectiveMmaINS1_34MainloopSm90TmaGmmaWarpSpecializedILi4ENS5_IJNS4_1CILi2EEESB_NSA_ILi1EEEEEENS1_32KernelTmaWarpSpecializedPingpongEEENS5_IJNSA_ILi64EEESG_SG_EEENS_10bfloat16_tENS5_IJlSC_lEEESI_SJ_NS4_8TiledMMAINS4_8MMA_AtomIJNS4_4SM904GMMA27MMA_64x64x16_F32BF16BF16_SSILNSN_5MajorE0ELSP_0ELNSN_7ScaleInE1ELSQ_1EEEEEENS4_6LayoutINS5_IJSC_SC_SC_EEENS5_IJNSA_ILi0EEESV_SV_EEEEENS5_IJNS4_10UnderscoreESY_SY_EEEEENS4_23SM90_TMA_LOAD_MULTICASTENS4_14ComposedLayoutINS4_7SwizzleILi3ELi4ELi3EEENS4_18smem_ptr_flag_bitsILi16EEENST_INS5_IJNSA_ILi8EEESG_EEENS5_IJSG_SC_EEEEEEEvNS4_8identityES11_S1B_vS1C_EENS_8epilogue10collective6detail29Sm90TmaWarpSpecializedAdapterINS1F_15DefaultEpilogueISI_SJ_SJ_NS1E_6thread17LinearCombinationISI_Li1EffLNS1J_9ScaleType4KindE0ELNS_15FloatRoundStyleE2ESI_EENS1_15EpilogueDefaultEEEEEvvEEEEvNT_6ParamsE,"a",@progbits
	.sectionflags	@""
	.align	4
.nv.constant0._ZN7cutlass13device_kernelINS_4gemm6kernel13GemmUniversalIN4cute5tupleIJiiiiEEENS1_10collective13CollectiveMmaINS1_34MainloopSm90TmaGmmaWarpSpecializedILi4ENS5_IJNS4_1CILi2EEESB_NSA_ILi1EEEEEENS1_32KernelTmaWarpSpecializedPingpongEEENS5_IJNSA_ILi64EEESG_SG_EEENS_10bfloat16_tENS5_IJlSC_lEEESI_SJ_NS4_8TiledMMAINS4_8MMA_AtomIJNS4_4SM904GMMA27MMA_64x64x16_F32BF16BF16_SSILNSN_5MajorE0ELSP_0ELNSN_7ScaleInE1ELSQ_1EEEEEENS4_6LayoutINS5_IJSC_SC_SC_EEENS5_IJNSA_ILi0EEESV_SV_EEEEENS5_IJNS4_10UnderscoreESY_SY_EEEEENS4_23SM90_TMA_LOAD_MULTICASTENS4_14ComposedLayoutINS4_7SwizzleILi3ELi4ELi3EEENS4_18smem_ptr_flag_bitsILi16EEENST_INS5_IJNSA_ILi8EEESG_EEENS5_IJSG_SC_EEEEEEEvNS4_8identityES11_S1B_vS1C_EENS_8epilogue10collective6detail29Sm90TmaWarpSpecializedAdapterINS1F_15DefaultEpilogueISI_SJ_SJ_NS1E_6thread17LinearCombinationISI_Li1EffLNS1J_9ScaleType4KindE0ELNS_15FloatRoundStyleE2ESI_EENS1_15EpilogueDefaultEEEEEvvEEEEvNT_6ParamsE:
	.zero		1664


//--------------------- SYMBOLS --------------------------

	.type		.nv.reservedSmem.offset0,@object
	.size		.nv.reservedSmem.offset0,0x4
	.type		__assertfail,@function
